//
// Generated by NVIDIA NVVM Compiler
//
// Compiler Build ID: CL-36424714
// Cuda compilation tools, release 13.0, V13.0.88
// Based on NVVM 20.0.0
//

.version 9.0
.target sm_100
.address_size 64

	// .globl	_Z17blockGatherKernelIfmEvPKT_PKT0_PS0_ii
.global .align 1 .b8 _ZN34_INTERNAL_88765fb7_4_k_cu_c930f3dd4cuda3std3__45__cpo5beginE[1];
.global .align 1 .b8 _ZN34_INTERNAL_88765fb7_4_k_cu_c930f3dd4cuda3std3__45__cpo3endE[1];
.global .align 1 .b8 _ZN34_INTERNAL_88765fb7_4_k_cu_c930f3dd4cuda3std3__45__cpo6cbeginE[1];
.global .align 1 .b8 _ZN34_INTERNAL_88765fb7_4_k_cu_c930f3dd4cuda3std3__45__cpo4cendE[1];
.global .align 1 .b8 _ZN34_INTERNAL_88765fb7_4_k_cu_c930f3dd4cuda3std3__45__cpo6rbeginE[1];
.global .align 1 .b8 _ZN34_INTERNAL_88765fb7_4_k_cu_c930f3dd4cuda3std3__45__cpo4rendE[1];
.global .align 1 .b8 _ZN34_INTERNAL_88765fb7_4_k_cu_c930f3dd4cuda3std3__45__cpo7crbeginE[1];
.global .align 1 .b8 _ZN34_INTERNAL_88765fb7_4_k_cu_c930f3dd4cuda3std3__45__cpo5crendE[1];
.global .align 1 .b8 _ZN34_INTERNAL_88765fb7_4_k_cu_c930f3dd4cuda3std3__436_GLOBAL__N__88765fb7_4_k_cu_c930f3dd6ignoreE[1];
.global .align 1 .b8 _ZN34_INTERNAL_88765fb7_4_k_cu_c930f3dd4cuda3std3__419piecewise_constructE[1];
.global .align 1 .b8 _ZN34_INTERNAL_88765fb7_4_k_cu_c930f3dd4cuda3std3__48in_placeE[1];
.global .align 1 .b8 _ZN34_INTERNAL_88765fb7_4_k_cu_c930f3dd4cuda3std3__420unreachable_sentinelE[1];
.global .align 1 .b8 _ZN34_INTERNAL_88765fb7_4_k_cu_c930f3dd4cuda3std3__47nulloptE[1];
.global .align 1 .b8 _ZN34_INTERNAL_88765fb7_4_k_cu_c930f3dd4cuda3std3__48unexpectE[1];
.global .align 1 .b8 _ZN34_INTERNAL_88765fb7_4_k_cu_c930f3dd4cuda3std6ranges3__45__cpo4swapE[1];
.global .align 1 .b8 _ZN34_INTERNAL_88765fb7_4_k_cu_c930f3dd4cuda3std6ranges3__45__cpo9iter_moveE[1];
.global .align 1 .b8 _ZN34_INTERNAL_88765fb7_4_k_cu_c930f3dd4cuda3std6ranges3__45__cpo5beginE[1];
.global .align 1 .b8 _ZN34_INTERNAL_88765fb7_4_k_cu_c930f3dd4cuda3std6ranges3__45__cpo3endE[1];
.global .align 1 .b8 _ZN34_INTERNAL_88765fb7_4_k_cu_c930f3dd4cuda3std6ranges3__45__cpo6cbeginE[1];
.global .align 1 .b8 _ZN34_INTERNAL_88765fb7_4_k_cu_c930f3dd4cuda3std6ranges3__45__cpo4cendE[1];
.global .align 1 .b8 _ZN34_INTERNAL_88765fb7_4_k_cu_c930f3dd4cuda3std6ranges3__45__cpo7advanceE[1];
.global .align 1 .b8 _ZN34_INTERNAL_88765fb7_4_k_cu_c930f3dd4cuda3std6ranges3__45__cpo9iter_swapE[1];
.global .align 1 .b8 _ZN34_INTERNAL_88765fb7_4_k_cu_c930f3dd4cuda3std6ranges3__45__cpo4nextE[1];
.global .align 1 .b8 _ZN34_INTERNAL_88765fb7_4_k_cu_c930f3dd4cuda3std6ranges3__45__cpo4prevE[1];
.global .align 1 .b8 _ZN34_INTERNAL_88765fb7_4_k_cu_c930f3dd4cuda3std6ranges3__45__cpo4dataE[1];
.global .align 1 .b8 _ZN34_INTERNAL_88765fb7_4_k_cu_c930f3dd4cuda3std6ranges3__45__cpo5cdataE[1];
.global .align 1 .b8 _ZN34_INTERNAL_88765fb7_4_k_cu_c930f3dd4cuda3std6ranges3__45__cpo4sizeE[1];
.global .align 1 .b8 _ZN34_INTERNAL_88765fb7_4_k_cu_c930f3dd4cuda3std6ranges3__45__cpo5ssizeE[1];
.global .align 1 .b8 _ZN34_INTERNAL_88765fb7_4_k_cu_c930f3dd4cuda3std6ranges3__45__cpo8distanceE[1];
.global .align 1 .b8 _ZN34_INTERNAL_88765fb7_4_k_cu_c930f3dd6thrust24THRUST_300001_SM_1000_NS6system6detail10sequential3seqE[1];
.global .align 1 .b8 _ZN34_INTERNAL_88765fb7_4_k_cu_c930f3dd6thrust24THRUST_300001_SM_1000_NS12placeholders2_1E[1];
.global .align 1 .b8 _ZN34_INTERNAL_88765fb7_4_k_cu_c930f3dd6thrust24THRUST_300001_SM_1000_NS12placeholders2_2E[1];
.global .align 1 .b8 _ZN34_INTERNAL_88765fb7_4_k_cu_c930f3dd6thrust24THRUST_300001_SM_1000_NS12placeholders2_3E[1];
.global .align 1 .b8 _ZN34_INTERNAL_88765fb7_4_k_cu_c930f3dd6thrust24THRUST_300001_SM_1000_NS12placeholders2_4E[1];
.global .align 1 .b8 _ZN34_INTERNAL_88765fb7_4_k_cu_c930f3dd6thrust24THRUST_300001_SM_1000_NS12placeholders2_5E[1];
.global .align 1 .b8 _ZN34_INTERNAL_88765fb7_4_k_cu_c930f3dd6thrust24THRUST_300001_SM_1000_NS12placeholders2_6E[1];
.global .align 1 .b8 _ZN34_INTERNAL_88765fb7_4_k_cu_c930f3dd6thrust24THRUST_300001_SM_1000_NS12placeholders2_7E[1];
.global .align 1 .b8 _ZN34_INTERNAL_88765fb7_4_k_cu_c930f3dd6thrust24THRUST_300001_SM_1000_NS12placeholders2_8E[1];
.global .align 1 .b8 _ZN34_INTERNAL_88765fb7_4_k_cu_c930f3dd6thrust24THRUST_300001_SM_1000_NS12placeholders2_9E[1];
.global .align 1 .b8 _ZN34_INTERNAL_88765fb7_4_k_cu_c930f3dd6thrust24THRUST_300001_SM_1000_NS12placeholders3_10E[1];

.visible .entry _Z17blockGatherKernelIfmEvPKT_PKT0_PS0_ii(
	.param .u64 .ptr .align 1 _Z17blockGatherKernelIfmEvPKT_PKT0_PS0_ii_param_0,
	.param .u64 .ptr .align 1 _Z17blockGatherKernelIfmEvPKT_PKT0_PS0_ii_param_1,
	.param .u64 .ptr .align 1 _Z17blockGatherKernelIfmEvPKT_PKT0_PS0_ii_param_2,
	.param .u32 _Z17blockGatherKernelIfmEvPKT_PKT0_PS0_ii_param_3,
	.param .u32 _Z17blockGatherKernelIfmEvPKT_PKT0_PS0_ii_param_4
)
{
	.reg .pred 	%p<3>;
	.reg .b32 	%r<13>;
	.reg .b32 	%f<2>;
	.reg .b64 	%rd<17>;

	ld.param.u64 	%rd6, [_Z17blockGatherKernelIfmEvPKT_PKT0_PS0_ii_param_0];
	ld.param.u64 	%rd7, [_Z17blockGatherKernelIfmEvPKT_PKT0_PS0_ii_param_1];
	ld.param.u64 	%rd8, [_Z17blockGatherKernelIfmEvPKT_PKT0_PS0_ii_param_2];
	ld.param.u32 	%r6, [_Z17blockGatherKernelIfmEvPKT_PKT0_PS0_ii_param_3];
	ld.param.u32 	%r7, [_Z17blockGatherKernelIfmEvPKT_PKT0_PS0_ii_param_4];
	mov.u32 	%r8, %ctaid.x;
	rem.u32 	%r9, %r8, %r6;
	sub.s32 	%r10, %r8, %r9;
	mad.lo.s32 	%r1, %r10, %r7, %r9;
	mov.u32 	%r12, %tid.x;
	setp.ge.s32 	%p1, %r12, %r7;
	@%p1 bra 	$L__BB0_3;
	cvt.s64.s32 	%rd1, %r1;
	cvt.s64.s32 	%rd2, %r6;
	mov.u32 	%r3, %ntid.x;
	cvta.to.global.u64 	%rd3, %rd7;
	cvta.to.global.u64 	%rd4, %rd6;
	cvta.to.global.u64 	%rd5, %rd8;
$L__BB0_2:
	mul.wide.s32 	%rd9, %r12, 8;
	add.s64 	%rd10, %rd3, %rd9;
	ld.global.u64 	%rd11, [%rd10];
	mad.lo.s64 	%rd12, %rd11, %rd2, %rd1;
	shl.b64 	%rd13, %rd12, 2;
	add.s64 	%rd14, %rd4, %rd13;
	ld.global.f32 	%f1, [%rd14];
	mad.lo.s32 	%r11, %r12, %r6, %r1;
	mul.wide.s32 	%rd15, %r11, 4;
	add.s64 	%rd16, %rd5, %rd15;
	st.global.f32 	[%rd16], %f1;
	add.s32 	%r12, %r12, %r3;
	setp.lt.s32 	%p2, %r12, %r7;
	@%p2 bra 	$L__BB0_2;
$L__BB0_3:
	ret;

}
	// .globl	_Z16warpGatherKernelIfmEvPKT_PKT0_PS0_ii
.visible .entry _Z16warpGatherKernelIfmEvPKT_PKT0_PS0_ii(
	.param .u64 .ptr .align 1 _Z16warpGatherKernelIfmEvPKT_PKT0_PS0_ii_param_0,
	.param .u64 .ptr .align 1 _Z16warpGatherKernelIfmEvPKT_PKT0_PS0_ii_param_1,
	.param .u64 .ptr .align 1 _Z16warpGatherKernelIfmEvPKT_PKT0_PS0_ii_param_2,
	.param .u32 _Z16warpGatherKernelIfmEvPKT_PKT0_PS0_ii_param_3,
	.param .u32 _Z16warpGatherKernelIfmEvPKT_PKT0_PS0_ii_param_4
)
{
	.reg .pred 	%p<3>;
	.reg .b32 	%r<16>;
	.reg .b32 	%f<2>;
	.reg .b64 	%rd<17>;

	ld.param.u64 	%rd6, [_Z16warpGatherKernelIfmEvPKT_PKT0_PS0_ii_param_0];
	ld.param.u64 	%rd7, [_Z16warpGatherKernelIfmEvPKT_PKT0_PS0_ii_param_1];
	ld.param.u64 	%rd8, [_Z16warpGatherKernelIfmEvPKT_PKT0_PS0_ii_param_2];
	ld.param.u32 	%r6, [_Z16warpGatherKernelIfmEvPKT_PKT0_PS0_ii_param_3];
	ld.param.u32 	%r7, [_Z16warpGatherKernelIfmEvPKT_PKT0_PS0_ii_param_4];
	mov.u32 	%r8, %ctaid.x;
	mov.u32 	%r9, %ntid.y;
	mov.u32 	%r10, %tid.y;
	mad.lo.s32 	%r11, %r8, %r9, %r10;
	rem.s32 	%r12, %r11, %r6;
	sub.s32 	%r13, %r11, %r12;
	mad.lo.s32 	%r1, %r13, %r7, %r12;
	mov.u32 	%r15, %tid.x;
	setp.ge.s32 	%p1, %r15, %r7;
	@%p1 bra 	$L__BB1_3;
	cvt.s64.s32 	%rd1, %r1;
	cvt.s64.s32 	%rd2, %r6;
	mov.u32 	%r3, %ntid.x;
	cvta.to.global.u64 	%rd3, %rd7;
	cvta.to.global.u64 	%rd4, %rd6;
	cvta.to.global.u64 	%rd5, %rd8;
$L__BB1_2:
	mul.wide.s32 	%rd9, %r15, 8;
	add.s64 	%rd10, %rd3, %rd9;
	ld.global.u64 	%rd11, [%rd10];
	mad.lo.s64 	%rd12, %rd11, %rd2, %rd1;
	shl.b64 	%rd13, %rd12, 2;
	add.s64 	%rd14, %rd4, %rd13;
	ld.global.f32 	%f1, [%rd14];
	mad.lo.s32 	%r14, %r15, %r6, %r1;
	mul.wide.s32 	%rd15, %r14, 4;
	add.s64 	%rd16, %rd5, %rd15;
	st.global.f32 	[%rd16], %f1;
	add.s32 	%r15, %r15, %r3;
	setp.lt.s32 	%p2, %r15, %r7;
	@%p2 bra 	$L__BB1_2;
$L__BB1_3:
	ret;

}
	// .globl	_Z17blockGatherKernelI6__halfmEvPKT_PKT0_PS1_ii
.visible .entry _Z17blockGatherKernelI6__halfmEvPKT_PKT0_PS1_ii(
	.param .u64 .ptr .align 1 _Z17blockGatherKernelI6__halfmEvPKT_PKT0_PS1_ii_param_0,
	.param .u64 .ptr .align 1 _Z17blockGatherKernelI6__halfmEvPKT_PKT0_PS1_ii_param_1,
	.param .u64 .ptr .align 1 _Z17blockGatherKernelI6__halfmEvPKT_PKT0_PS1_ii_param_2,
	.param .u32 _Z17blockGatherKernelI6__halfmEvPKT_PKT0_PS1_ii_param_3,
	.param .u32 _Z17blockGatherKernelI6__halfmEvPKT_PKT0_PS1_ii_param_4
)
{
	.reg .pred 	%p<3>;
	.reg .b16 	%rs<2>;
	.reg .b32 	%r<13>;
	.reg .b64 	%rd<17>;

	ld.param.u64 	%rd6, [_Z17blockGatherKernelI6__halfmEvPKT_PKT0_PS1_ii_param_0];
	ld.param.u64 	%rd7, [_Z17blockGatherKernelI6__halfmEvPKT_PKT0_PS1_ii_param_1];
	ld.param.u64 	%rd8, [_Z17blockGatherKernelI6__halfmEvPKT_PKT0_PS1_ii_param_2];
	ld.param.u32 	%r6, [_Z17blockGatherKernelI6__halfmEvPKT_PKT0_PS1_ii_param_3];
	ld.param.u32 	%r7, [_Z17blockGatherKernelI6__halfmEvPKT_PKT0_PS1_ii_param_4];
	mov.u32 	%r8, %ctaid.x;
	rem.u32 	%r9, %r8, %r6;
	sub.s32 	%r10, %r8, %r9;
	mad.lo.s32 	%r1, %r10, %r7, %r9;
	mov.u32 	%r12, %tid.x;
	setp.ge.s32 	%p1, %r12, %r7;
	@%p1 bra 	$L__BB2_3;
	cvt.s64.s32 	%rd1, %r1;
	cvt.s64.s32 	%rd2, %r6;
	mov.u32 	%r3, %ntid.x;
	cvta.to.global.u64 	%rd3, %rd7;
	cvta.to.global.u64 	%rd4, %rd6;
	cvta.to.global.u64 	%rd5, %rd8;
$L__BB2_2:
	mad.lo.s32 	%r11, %r12, %r6, %r1;
	mul.wide.s32 	%rd9, %r11, 2;
	add.s64 	%rd10, %rd5, %rd9;
	mul.wide.s32 	%rd11, %r12, 8;
	add.s64 	%rd12, %rd3, %rd11;
	ld.global.u64 	%rd13, [%rd12];
	mad.lo.s64 	%rd14, %rd13, %rd2, %rd1;
	shl.b64 	%rd15, %rd14, 1;
	add.s64 	%rd16, %rd4, %rd15;
	ld.global.u16 	%rs1, [%rd16];
	st.global.u16 	[%rd10], %rs1;
	add.s32 	%r12, %r12, %r3;
	setp.lt.s32 	%p2, %r12, %r7;
	@%p2 bra 	$L__BB2_2;
$L__BB2_3:
	ret;

}
	// .globl	_Z16warpGatherKernelI6__halfmEvPKT_PKT0_PS1_ii
.visible .entry _Z16warpGatherKernelI6__halfmEvPKT_PKT0_PS1_ii(
	.param .u64 .ptr .align 1 _Z16warpGatherKernelI6__halfmEvPKT_PKT0_PS1_ii_param_0,
	.param .u64 .ptr .align 1 _Z16warpGatherKernelI6__halfmEvPKT_PKT0_PS1_ii_param_1,
	.param .u64 .ptr .align 1 _Z16warpGatherKernelI6__halfmEvPKT_PKT0_PS1_ii_param_2,
	.param .u32 _Z16warpGatherKernelI6__halfmEvPKT_PKT0_PS1_ii_param_3,
	.param .u32 _Z16warpGatherKernelI6__halfmEvPKT_PKT0_PS1_ii_param_4
)
{
	.reg .pred 	%p<3>;
	.reg .b16 	%rs<2>;
	.reg .b32 	%r<16>;
	.reg .b64 	%rd<17>;

	ld.param.u64 	%rd6, [_Z16warpGatherKernelI6__halfmEvPKT_PKT0_PS1_ii_param_0];
	ld.param.u64 	%rd7, [_Z16warpGatherKernelI6__halfmEvPKT_PKT0_PS1_ii_param_1];
	ld.param.u64 	%rd8, [_Z16warpGatherKernelI6__halfmEvPKT_PKT0_PS1_ii_param_2];
	ld.param.u32 	%r6, [_Z16warpGatherKernelI6__halfmEvPKT_PKT0_PS1_ii_param_3];
	ld.param.u32 	%r7, [_Z16warpGatherKernelI6__halfmEvPKT_PKT0_PS1_ii_param_4];
	mov.u32 	%r8, %ctaid.x;
	mov.u32 	%r9, %ntid.y;
	mov.u32 	%r10, %tid.y;
	mad.lo.s32 	%r11, %r8, %r9, %r10;
	rem.s32 	%r12, %r11, %r6;
	sub.s32 	%r13, %r11, %r12;
	mad.lo.s32 	%r1, %r13, %r7, %r12;
	mov.u32 	%r15, %tid.x;
	setp.ge.s32 	%p1, %r15, %r7;
	@%p1 bra 	$L__BB3_3;
	cvt.s64.s32 	%rd1, %r1;
	cvt.s64.s32 	%rd2, %r6;
	mov.u32 	%r3, %ntid.x;
	cvta.to.global.u64 	%rd3, %rd7;
	cvta.to.global.u64 	%rd4, %rd6;
	cvta.to.global.u64 	%rd5, %rd8;
$L__BB3_2:
	mad.lo.s32 	%r14, %r15, %r6, %r1;
	mul.wide.s32 	%rd9, %r14, 2;
	add.s64 	%rd10, %rd5, %rd9;
	mul.wide.s32 	%rd11, %r15, 8;
	add.s64 	%rd12, %rd3, %rd11;
	ld.global.u64 	%rd13, [%rd12];
	mad.lo.s64 	%rd14, %rd13, %rd2, %rd1;
	shl.b64 	%rd15, %rd14, 1;
	add.s64 	%rd16, %rd4, %rd15;
	ld.global.u16 	%rs1, [%rd16];
	st.global.u16 	[%rd10], %rs1;
	add.s32 	%r15, %r15, %r3;
	setp.lt.s32 	%p2, %r15, %r7;
	@%p2 bra 	$L__BB3_2;
$L__BB3_3:
	ret;

}
	// .globl	_ZN3cub18CUB_300001_SM_10006detail11EmptyKernelIvEEvv
.visible .entry _ZN3cub18CUB_300001_SM_10006detail11EmptyKernelIvEEvv()
{


	ret;

}


// ===== COMPILED SASS (sm_100) =====

	.target	sm_100

	.elftype	@"ET_EXEC"


//--------------------- .note.nv.tkinfo           --------------------------
	.section	.note.nv.tkinfo,"",@"SHT_NOTE"
	.sectionflags	@"SHF_NOTE_NV_TKINFO"
	.tkinfo
        /*0018*/ 	.word	0x00000002
        /*0030*/ 	.string	""
        /*0030*/ 	.string	"ptxas"
        /*0030*/ 	.string	"Cuda compilation tools, release 13.0, V13.0.88"
        /*0030*/ 	.string	"Build cuda_13.0.r13.0/compiler.36424714_0"
        /*0030*/ 	.string	"-arch sm_100 -m 64 "



//--------------------- .note.nv.cuinfo           --------------------------
	.section	.note.nv.cuinfo,"",@"SHT_NOTE"
	.sectionflags	@"SHF_NOTE_NV_CUINFO"
        /*0018*/ 	.short	0x0002
        /*001a*/ 	.short	0x0064
        /*001c*/ 	.short	0x0082
	.zero		2


//--------------------- .nv.info                  --------------------------
	.section	.nv.info,"",@"SHT_CUDA_INFO"
	.align	4


	//----- nvinfo : EIATTR_REGCOUNT
	.align		4
        /*0000*/ 	.byte	0x04, 0x2f
        /*0002*/ 	.short	(.L_41 - .L_40)
	.align		4
.L_40:
        /*0004*/ 	.word	index@(_Z17blockGatherKernelIfmEvPKT_PKT0_PS0_ii)
        /*0008*/ 	.word	0x00000016


	//----- nvinfo : EIATTR_FRAME_SIZE
	.align		4
.L_41:
        /*000c*/ 	.byte	0x04, 0x11
        /*000e*/ 	.short	(.L_43 - .L_42)
	.align		4
.L_42:
        /*0010*/ 	.word	index@(_Z17blockGatherKernelIfmEvPKT_PKT0_PS0_ii)
        /*0014*/ 	.word	0x00000000


	//----- nvinfo : EIATTR_REGCOUNT
	.align		4
.L_43:
        /*0018*/ 	.byte	0x04, 0x2f
        /*001a*/ 	.short	(.L_45 - .L_44)
	.align		4
.L_44:
        /*001c*/ 	.word	index@(_Z16warpGatherKernelIfmEvPKT_PKT0_PS0_ii)
        /*0020*/ 	.word	0x00000014


	//----- nvinfo : EIATTR_FRAME_SIZE
	.align		4
.L_45:
        /*0024*/ 	.byte	0x04, 0x11
        /*0026*/ 	.short	(.L_47 - .L_46)
	.align		4
.L_46:
        /*0028*/ 	.word	index@(_Z16warpGatherKernelIfmEvPKT_PKT0_PS0_ii)
        /*002c*/ 	.word	0x00000000


	//----- nvinfo : EIATTR_REGCOUNT
	.align		4
.L_47:
        /*0030*/ 	.byte	0x04, 0x2f
        /*0032*/ 	.short	(.L_49 - .L_48)
	.align		4
.L_48:
        /*0034*/ 	.word	index@(_Z17blockGatherKernelI6__halfmEvPKT_PKT0_PS1_ii)
        /*0038*/ 	.word	0x00000016


	//----- nvinfo : EIATTR_FRAME_SIZE
	.align		4
.L_49:
        /*003c*/ 	.byte	0x04, 0x11
        /*003e*/ 	.short	(.L_51 - .L_50)
	.align		4
.L_50:
        /*0040*/ 	.word	index@(_Z17blockGatherKernelI6__halfmEvPKT_PKT0_PS1_ii)
        /*0044*/ 	.word	0x00000000


	//----- nvinfo : EIATTR_REGCOUNT
	.align		4
.L_51:
        /*0048*/ 	.byte	0x04, 0x2f
        /*004a*/ 	.short	(.L_53 - .L_52)
	.align		4
.L_52:
        /*004c*/ 	.word	index@(_Z16warpGatherKernelI6__halfmEvPKT_PKT0_PS1_ii)
        /*0050*/ 	.word	0x00000014


	//----- nvinfo : EIATTR_FRAME_SIZE
	.align		4
.L_53:
        /*0054*/ 	.byte	0x04, 0x11
        /*0056*/ 	.short	(.L_55 - .L_54)
	.align		4
.L_54:
        /*0058*/ 	.word	index@(_Z16warpGatherKernelI6__halfmEvPKT_PKT0_PS1_ii)
        /*005c*/ 	.word	0x00000000


	//----- nvinfo : EIATTR_REGCOUNT
	.align		4
.L_55:
        /*0060*/ 	.byte	0x04, 0x2f
        /*0062*/ 	.short	(.L_57 - .L_56)
	.align		4
.L_56:
        /*0064*/ 	.word	index@(_ZN3cub18CUB_300001_SM_10006detail11EmptyKernelIvEEvv)
        /*0068*/ 	.word	0x00000004


	//----- nvinfo : EIATTR_FRAME_SIZE
	.align		4
.L_57:
        /*006c*/ 	.byte	0x04, 0x11
        /*006e*/ 	.short	(.L_59 - .L_58)
	.align		4
.L_58:
        /*0070*/ 	.word	index@(_ZN3cub18CUB_300001_SM_10006detail11EmptyKernelIvEEvv)
        /*0074*/ 	.word	0x00000000


	//----- nvinfo : EIATTR_MIN_STACK_SIZE
	.align		4
.L_59:
        /*0078*/ 	.byte	0x04, 0x12
        /*007a*/ 	.short	(.L_61 - .L_60)
	.align		4
.L_60:
        /*007c*/ 	.word	index@(_ZN3cub18CUB_300001_SM_10006detail11EmptyKernelIvEEvv)
        /*0080*/ 	.word	0x00000000


	//----- nvinfo : EIATTR_MIN_STACK_SIZE
	.align		4
.L_61:
        /*0084*/ 	.byte	0x04, 0x12
        /*0086*/ 	.short	(.L_63 - .L_62)
	.align		4
.L_62:
        /*0088*/ 	.word	index@(_Z16warpGatherKernelI6__halfmEvPKT_PKT0_PS1_ii)
        /*008c*/ 	.word	0x00000000


	//----- nvinfo : EIATTR_MIN_STACK_SIZE
	.align		4
.L_63:
        /*0090*/ 	.byte	0x04, 0x12
        /*0092*/ 	.short	(.L_65 - .L_64)
	.align		4
.L_64:
        /*0094*/ 	.word	index@(_Z17blockGatherKernelI6__halfmEvPKT_PKT0_PS1_ii)
        /*0098*/ 	.word	0x00000000


	//----- nvinfo : EIATTR_MIN_STACK_SIZE
	.align		4
.L_65:
        /*009c*/ 	.byte	0x04, 0x12
        /*009e*/ 	.short	(.L_67 - .L_66)
	.align		4
.L_66:
        /*00a0*/ 	.word	index@(_Z16warpGatherKernelIfmEvPKT_PKT0_PS0_ii)
        /*00a4*/ 	.word	0x00000000


	//----- nvinfo : EIATTR_MIN_STACK_SIZE
	.align		4
.L_67:
        /*00a8*/ 	.byte	0x04, 0x12
        /*00aa*/ 	.short	(.L_69 - .L_68)
	.align		4
.L_68:
        /*00ac*/ 	.word	index@(_Z17blockGatherKernelIfmEvPKT_PKT0_PS0_ii)
        /*00b0*/ 	.word	0x00000000
.L_69:


//--------------------- .nv.compat                --------------------------
	.section	.nv.compat,"",@"SHT_CUDA_COMPAT_INFO"
	.align	4
        /*0000*/ 	.byte	0x02, 0x09, 0x00, 0x00, 0x02, 0x02, 0x01, 0x00, 0x02, 0x05, 0x05, 0x00, 0x03, 0x07, 0x01, 0x01
        /*0010*/ 	.byte	0x02, 0x03, 0x00, 0x00, 0x02, 0x06, 0x01, 0x00, 0x04, 0x0b, 0x08, 0x00, 0x09, 0x00, 0x00, 0x00
        /*0020*/ 	.byte	0x00, 0x00, 0x00, 0x00


//--------------------- .nv.info._ZN3cub18CUB_300001_SM_10006detail11EmptyKernelIvEEvv --------------------------
	.section	.nv.info._ZN3cub18CUB_300001_SM_10006detail11EmptyKernelIvEEvv,"",@"SHT_CUDA_INFO"
	.sectionflags	@""
	.align	4


	//----- nvinfo : EIATTR_CUDA_API_VERSION
	.align		4
        /*0000*/ 	.byte	0x04, 0x37
        /*0002*/ 	.short	(.L_71 - .L_70)
.L_70:
        /*0004*/ 	.word	0x00000082


	//----- nvinfo : EIATTR_SPARSE_MMA_MASK
	.align		4
.L_71:
        /*0008*/ 	.byte	0x03, 0x50
        /*000a*/ 	.short	0x0000


	//----- nvinfo : EIATTR_MAXREG_COUNT
	.align		4
        /*000c*/ 	.byte	0x03, 0x1b
        /*000e*/ 	.short	0x00ff


	//----- nvinfo : EIATTR_MERCURY_ISA_VERSION
	.align		4
        /*0010*/ 	.byte	0x03, 0x5f
        /*0012*/ 	.short	0x0101


	//----- nvinfo : EIATTR_VRC_CTA_INIT_COUNT
	.align		4
        /*0014*/ 	.byte	0x02, 0x4a
	.zero		1
	.zero		1


	//----- nvinfo : EIATTR_EXIT_INSTR_OFFSETS
	.align		4
        /*0018*/ 	.byte	0x04, 0x1c
        /*001a*/ 	.short	(.L_73 - .L_72)


	//   ....[0]....
.L_72:
        /*001c*/ 	.word	0x00000010


	//----- nvinfo : EIATTR_SW_WAR
	.align		4
.L_73:
        /*0020*/ 	.byte	0x04, 0x36
        /*0022*/ 	.short	(.L_75 - .L_74)
.L_74:
        /*0024*/ 	.word	0x00000008
.L_75:


//--------------------- .nv.info._Z16warpGatherKernelI6__halfmEvPKT_PKT0_PS1_ii --------------------------
	.section	.nv.info._Z16warpGatherKernelI6__halfmEvPKT_PKT0_PS1_ii,"",@"SHT_CUDA_INFO"
	.sectionflags	@""
	.align	4


	//----- nvinfo : EIATTR_CUDA_API_VERSION
	.align		4
        /*0000*/ 	.byte	0x04, 0x37
        /*0002*/ 	.short	(.L_77 - .L_76)
.L_76:
        /*0004*/ 	.word	0x00000082


	//----- nvinfo : EIATTR_KPARAM_INFO
	.align		4
.L_77:
        /*0008*/ 	.byte	0x04, 0x17
        /*000a*/ 	.short	(.L_79 - .L_78)
.L_78:
        /*000c*/ 	.word	0x00000000
        /*0010*/ 	.short	0x0004
        /*0012*/ 	.short	0x001c
        /*0014*/ 	.byte	0x00, 0xf0, 0x11, 0x00


	//----- nvinfo : EIATTR_KPARAM_INFO
	.align		4
.L_79:
        /*0018*/ 	.byte	0x04, 0x17
        /*001a*/ 	.short	(.L_81 - .L_80)
.L_80:
        /*001c*/ 	.word	0x00000000
        /*0020*/ 	.short	0x0003
        /*0022*/ 	.short	0x0018
        /*0024*/ 	.byte	0x00, 0xf0, 0x11, 0x00


	//----- nvinfo : EIATTR_KPARAM_INFO
	.align		4
.L_81:
        /*0028*/ 	.byte	0x04, 0x17
        /*002a*/ 	.short	(.L_83 - .L_82)
.L_82:
        /*002c*/ 	.word	0x00000000
        /*0030*/ 	.short	0x0002
        /*0032*/ 	.short	0x0010
        /*0034*/ 	.byte	0x00, 0xf5, 0x21, 0x00


	//----- nvinfo : EIATTR_KPARAM_INFO
	.align		4
.L_83:
        /*0038*/ 	.byte	0x04, 0x17
        /*003a*/ 	.short	(.L_85 - .L_84)
.L_84:
        /*003c*/ 	.word	0x00000000
        /*0040*/ 	.short	0x0001
        /*0042*/ 	.short	0x0008
        /*0044*/ 	.byte	0x00, 0xf5, 0x21, 0x00


	//----- nvinfo : EIATTR_KPARAM_INFO
	.align		4
.L_85:
        /*0048*/ 	.byte	0x04, 0x17
        /*004a*/ 	.short	(.L_87 - .L_86)
.L_86:
        /*004c*/ 	.word	0x00000000
        /*0050*/ 	.short	0x0000
        /*0052*/ 	.short	0x0000
        /*0054*/ 	.byte	0x00, 0xf5, 0x21, 0x00


	//----- nvinfo : EIATTR_SPARSE_MMA_MASK
	.align		4
.L_87:
        /*0058*/ 	.byte	0x03, 0x50
        /*005a*/ 	.short	0x0000


	//----- nvinfo : EIATTR_MAXREG_COUNT
	.align		4
        /*005c*/ 	.byte	0x03, 0x1b
        /*005e*/ 	.short	0x00ff


	//----- nvinfo : EIATTR_MERCURY_ISA_VERSION
	.align		4
        /*0060*/ 	.byte	0x03, 0x5f
        /*0062*/ 	.short	0x0101


	//----- nvinfo : EIATTR_VRC_CTA_INIT_COUNT
	.align		4
        /*0064*/ 	.byte	0x02, 0x4a
	.zero		1
	.zero		1


	//----- nvinfo : EIATTR_EXIT_INSTR_OFFSETS
	.align		4
        /*0068*/ 	.byte	0x04, 0x1c
        /*006a*/ 	.short	(.L_89 - .L_88)


	//   ....[0]....
.L_88:
        /*006c*/ 	.word	0x00000200


	//   ....[1]....
        /*0070*/ 	.word	0x00000370


	//----- nvinfo : EIATTR_CRS_STACK_SIZE
	.align		4
.L_89:
        /*0074*/ 	.byte	0x04, 0x1e
        /*0076*/ 	.short	(.L_91 - .L_90)
.L_90:
        /*0078*/ 	.word	0x00000000


	//----- nvinfo : EIATTR_CBANK_PARAM_SIZE
	.align		4
.L_91:
        /*007c*/ 	.byte	0x03, 0x19
        /*007e*/ 	.short	0x0020


	//----- nvinfo : EIATTR_PARAM_CBANK
	.align		4
        /*0080*/ 	.byte	0x04, 0x0a
        /*0082*/ 	.short	(.L_93 - .L_92)
	.align		4
.L_92:
        /*0084*/ 	.word	index@(.nv.constant0._Z16warpGatherKernelI6__halfmEvPKT_PKT0_PS1_ii)
        /*0088*/ 	.short	0x0380
        /*008a*/ 	.short	0x0020


	//----- nvinfo : EIATTR_SW_WAR
	.align		4
.L_93:
        /*008c*/ 	.byte	0x04, 0x36
        /*008e*/ 	.short	(.L_95 - .L_94)
.L_94:
        /*0090*/ 	.word	0x00000008
.L_95:


//--------------------- .nv.info._Z17blockGatherKernelI6__halfmEvPKT_PKT0_PS1_ii --------------------------
	.section	.nv.info._Z17blockGatherKernelI6__halfmEvPKT_PKT0_PS1_ii,"",@"SHT_CUDA_INFO"
	.sectionflags	@""
	.align	4


	//----- nvinfo : EIATTR_CUDA_API_VERSION
	.align		4
        /*0000*/ 	.byte	0x04, 0x37
        /*0002*/ 	.short	(.L_97 - .L_96)
.L_96:
        /*0004*/ 	.word	0x00000082


	//----- nvinfo : EIATTR_KPARAM_INFO
	.align		4
.L_97:
        /*0008*/ 	.byte	0x04, 0x17
        /*000a*/ 	.short	(.L_99 - .L_98)
.L_98:
        /*000c*/ 	.word	0x00000000
        /*0010*/ 	.short	0x0004
        /*0012*/ 	.short	0x001c
        /*0014*/ 	.byte	0x00, 0xf0, 0x11, 0x00


	//----- nvinfo : EIATTR_KPARAM_INFO
	.align		4
.L_99:
        /*0018*/ 	.byte	0x04, 0x17
        /*001a*/ 	.short	(.L_101 - .L_100)
.L_100:
        /*001c*/ 	.word	0x00000000
        /*0020*/ 	.short	0x0003
        /*0022*/ 	.short	0x0018
        /*0024*/ 	.byte	0x00, 0xf0, 0x11, 0x00


	//----- nvinfo : EIATTR_KPARAM_INFO
	.align		4
.L_101:
        /*0028*/ 	.byte	0x04, 0x17
        /*002a*/ 	.short	(.L_103 - .L_102)
.L_102:
        /*002c*/ 	.word	0x00000000
        /*0030*/ 	.short	0x0002
        /*0032*/ 	.short	0x0010
        /*0034*/ 	.byte	0x00, 0xf5, 0x21, 0x00


	//----- nvinfo : EIATTR_KPARAM_INFO
	.align		4
.L_103:
        /*0038*/ 	.byte	0x04, 0x17
        /*003a*/ 	.short	(.L_105 - .L_104)
.L_104:
        /*003c*/ 	.word	0x00000000
        /*0040*/ 	.short	0x0001
        /*0042*/ 	.short	0x0008
        /*0044*/ 	.byte	0x00, 0xf5, 0x21, 0x00


	//----- nvinfo : EIATTR_KPARAM_INFO
	.align		4
.L_105:
        /*0048*/ 	.byte	0x04, 0x17
        /*004a*/ 	.short	(.L_107 - .L_106)
.L_106:
        /*004c*/ 	.word	0x00000000
        /*0050*/ 	.short	0x0000
        /*0052*/ 	.short	0x0000
        /*0054*/ 	.byte	0x00, 0xf5, 0x21, 0x00


	//----- nvinfo : EIATTR_SPARSE_MMA_MASK
	.align		4
.L_107:
        /*0058*/ 	.byte	0x03, 0x50
        /*005a*/ 	.short	0x0000


	//----- nvinfo : EIATTR_MAXREG_COUNT
	.align		4
        /*005c*/ 	.byte	0x03, 0x1b
        /*005e*/ 	.short	0x00ff


	//----- nvinfo : EIATTR_MERCURY_ISA_VERSION
	.align		4
        /*0060*/ 	.byte	0x03, 0x5f
        /*0062*/ 	.short	0x0101


	//----- nvinfo : EIATTR_VRC_CTA_INIT_COUNT
	.align		4
        /*0064*/ 	.byte	0x02, 0x4a
	.zero		1
	.zero		1


	//----- nvinfo : EIATTR_EXIT_INSTR_OFFSETS
	.align		4
        /*0068*/ 	.byte	0x04, 0x1c
        /*006a*/ 	.short	(.L_109 - .L_108)


	//   ....[0]....
.L_108:
        /*006c*/ 	.word	0x00000170


	//   ....[1]....
        /*0070*/ 	.word	0x000002f0


	//----- nvinfo : EIATTR_CRS_STACK_SIZE
	.align		4
.L_109:
        /*0074*/ 	.byte	0x04, 0x1e
        /*0076*/ 	.short	(.L_111 - .L_110)
.L_110:
        /*0078*/ 	.word	0x00000000


	//----- nvinfo : EIATTR_CBANK_PARAM_SIZE
	.align		4
.L_111:
        /*007c*/ 	.byte	0x03, 0x19
        /*007e*/ 	.short	0x0020


	//----- nvinfo : EIATTR_PARAM_CBANK
	.align		4
        /*0080*/ 	.byte	0x04, 0x0a
        /*0082*/ 	.short	(.L_113 - .L_112)
	.align		4
.L_112:
        /*0084*/ 	.word	index@(.nv.constant0._Z17blockGatherKernelI6__halfmEvPKT_PKT0_PS1_ii)
        /*0088*/ 	.short	0x0380
        /*008a*/ 	.short	0x0020


	//----- nvinfo : EIATTR_SW_WAR
	.align		4
.L_113:
        /*008c*/ 	.byte	0x04, 0x36
        /*008e*/ 	.short	(.L_115 - .L_114)
.L_114:
        /*0090*/ 	.word	0x00000008
.L_115:


//--------------------- .nv.info._Z16warpGatherKernelIfmEvPKT_PKT0_PS0_ii --------------------------
	.section	.nv.info._Z16warpGatherKernelIfmEvPKT_PKT0_PS0_ii,"",@"SHT_CUDA_INFO"
	.sectionflags	@""
	.align	4


	//----- nvinfo : EIATTR_CUDA_API_VERSION
	.align		4
        /*0000*/ 	.byte	0x04, 0x37
        /*0002*/ 	.short	(.L_117 - .L_116)
.L_116:
        /*0004*/ 	.word	0x00000082


	//----- nvinfo : EIATTR_KPARAM_INFO
	.align		4
.L_117:
        /*0008*/ 	.byte	0x04, 0x17
        /*000a*/ 	.short	(.L_119 - .L_118)
.L_118:
        /*000c*/ 	.word	0x00000000
        /*0010*/ 	.short	0x0004
        /*0012*/ 	.short	0x001c
        /*0014*/ 	.byte	0x00, 0xf0, 0x11, 0x00


	//----- nvinfo : EIATTR_KPARAM_INFO
	.align		4
.L_119:
        /*0018*/ 	.byte	0x04, 0x17
        /*001a*/ 	.short	(.L_121 - .L_120)
.L_120:
        /*001c*/ 	.word	0x00000000
        /*0020*/ 	.short	0x0003
        /*0022*/ 	.short	0x0018
        /*0024*/ 	.byte	0x00, 0xf0, 0x11, 0x00


	//----- nvinfo : EIATTR_KPARAM_INFO
	.align		4
.L_121:
        /*0028*/ 	.byte	0x04, 0x17
        /*002a*/ 	.short	(.L_123 - .L_122)
.L_122:
        /*002c*/ 	.word	0x00000000
        /*0030*/ 	.short	0x0002
        /*0032*/ 	.short	0x0010
        /*0034*/ 	.byte	0x00, 0xf5, 0x21, 0x00


	//----- nvinfo : EIATTR_KPARAM_INFO
	.align		4
.L_123:
        /*0038*/ 	.byte	0x04, 0x17
        /*003a*/ 	.short	(.L_125 - .L_124)
.L_124:
        /*003c*/ 	.word	0x00000000
        /*0040*/ 	.short	0x0001
        /*0042*/ 	.short	0x0008
        /*0044*/ 	.byte	0x00, 0xf5, 0x21, 0x00


	//----- nvinfo : EIATTR_KPARAM_INFO
	.align		4
.L_125:
        /*0048*/ 	.byte	0x04, 0x17
        /*004a*/ 	.short	(.L_127 - .L_126)
.L_126:
        /*004c*/ 	.word	0x00000000
        /*0050*/ 	.short	0x0000
        /*0052*/ 	.short	0x0000
        /*0054*/ 	.byte	0x00, 0xf5, 0x21, 0x00


	//----- nvinfo : EIATTR_SPARSE_MMA_MASK
	.align		4
.L_127:
        /*0058*/ 	.byte	0x03, 0x50
        /*005a*/ 	.short	0x0000


	//----- nvinfo : EIATTR_MAXREG_COUNT
	.align		4
        /*005c*/ 	.byte	0x03, 0x1b
        /*005e*/ 	.short	0x00ff


	//----- nvinfo : EIATTR_MERCURY_ISA_VERSION
	.align		4
        /*0060*/ 	.byte	0x03, 0x5f
        /*0062*/ 	.short	0x0101


	//----- nvinfo : EIATTR_VRC_CTA_INIT_COUNT
	.align		4
        /*0064*/ 	.byte	0x02, 0x4a
	.zero		1
	.zero		1


	//----- nvinfo : EIATTR_EXIT_INSTR_OFFSETS
	.align		4
        /*0068*/ 	.byte	0x04, 0x1c
        /*006a*/ 	.short	(.L_129 - .L_128)


	//   ....[0]....
.L_128:
        /*006c*/ 	.word	0x00000200


	//   ....[1]....
        /*0070*/ 	.word	0x00000370


	//----- nvinfo : EIATTR_CRS_STACK_SIZE
	.align		4
.L_129:
        /*0074*/ 	.byte	0x04, 0x1e
        /*0076*/ 	.short	(.L_131 - .L_130)
.L_130:
        /*0078*/ 	.word	0x00000000


	//----- nvinfo : EIATTR_CBANK_PARAM_SIZE
	.align		4
.L_131:
        /*007c*/ 	.byte	0x03, 0x19
        /*007e*/ 	.short	0x0020


	//----- nvinfo : EIATTR_PARAM_CBANK
	.align		4
        /*0080*/ 	.byte	0x04, 0x0a
        /*0082*/ 	.short	(.L_133 - .L_132)
	.align		4
.L_132:
        /*0084*/ 	.word	index@(.nv.constant0._Z16warpGatherKernelIfmEvPKT_PKT0_PS0_ii)
        /*0088*/ 	.short	0x0380
        /*008a*/ 	.short	0x0020


	//----- nvinfo : EIATTR_SW_WAR
	.align		4
.L_133:
        /*008c*/ 	.byte	0x04, 0x36
        /*008e*/ 	.short	(.L_135 - .L_134)
.L_134:
        /*0090*/ 	.word	0x00000008
.L_135:


//--------------------- .nv.info._Z17blockGatherKernelIfmEvPKT_PKT0_PS0_ii --------------------------
	.section	.nv.info._Z17blockGatherKernelIfmEvPKT_PKT0_PS0_ii,"",@"SHT_CUDA_INFO"
	.sectionflags	@""
	.align	4


	//----- nvinfo : EIATTR_CUDA_API_VERSION
	.align		4
        /*0000*/ 	.byte	0x04, 0x37
        /*0002*/ 	.short	(.L_137 - .L_136)
.L_136:
        /*0004*/ 	.word	0x00000082


	//----- nvinfo : EIATTR_KPARAM_INFO
	.align		4
.L_137:
        /*0008*/ 	.byte	0x04, 0x17
        /*000a*/ 	.short	(.L_139 - .L_138)
.L_138:
        /*000c*/ 	.word	0x00000000
        /*0010*/ 	.short	0x0004
        /*0012*/ 	.short	0x001c
        /*0014*/ 	.byte	0x00, 0xf0, 0x11, 0x00


	//----- nvinfo : EIATTR_KPARAM_INFO
	.align		4
.L_139:
        /*0018*/ 	.byte	0x04, 0x17
        /*001a*/ 	.short	(.L_141 - .L_140)
.L_140:
        /*001c*/ 	.word	0x00000000
        /*0020*/ 	.short	0x0003
        /*0022*/ 	.short	0x0018
        /*0024*/ 	.byte	0x00, 0xf0, 0x11, 0x00


	//----- nvinfo : EIATTR_KPARAM_INFO
	.align		4
.L_141:
        /*0028*/ 	.byte	0x04, 0x17
        /*002a*/ 	.short	(.L_143 - .L_142)
.L_142:
        /*002c*/ 	.word	0x00000000
        /*0030*/ 	.short	0x0002
        /*0032*/ 	.short	0x0010
        /*0034*/ 	.byte	0x00, 0xf5, 0x21, 0x00


	//----- nvinfo : EIATTR_KPARAM_INFO
	.align		4
.L_143:
        /*0038*/ 	.byte	0x04, 0x17
        /*003a*/ 	.short	(.L_145 - .L_144)
.L_144:
        /*003c*/ 	.word	0x00000000
        /*0040*/ 	.short	0x0001
        /*0042*/ 	.short	0x0008
        /*0044*/ 	.byte	0x00, 0xf5, 0x21, 0x00


	//----- nvinfo : EIATTR_KPARAM_INFO
	.align		4
.L_145:
        /*0048*/ 	.byte	0x04, 0x17
        /*004a*/ 	.short	(.L_147 - .L_146)
.L_146:
        /*004c*/ 	.word	0x00000000
        /*0050*/ 	.short	0x0000
        /*0052*/ 	.short	0x0000
        /*0054*/ 	.byte	0x00, 0xf5, 0x21, 0x00


	//----- nvinfo : EIATTR_SPARSE_MMA_MASK
	.align		4
.L_147:
        /*0058*/ 	.byte	0x03, 0x50
        /*005a*/ 	.short	0x0000


	//----- nvinfo : EIATTR_MAXREG_COUNT
	.align		4
        /*005c*/ 	.byte	0x03, 0x1b
        /*005e*/ 	.short	0x00ff


	//----- nvinfo : EIATTR_MERCURY_ISA_VERSION
	.align		4
        /*0060*/ 	.byte	0x03, 0x5f
        /*0062*/ 	.short	0x0101


	//----- nvinfo : EIATTR_VRC_CTA_INIT_COUNT
	.align		4
        /*0064*/ 	.byte	0x02, 0x4a
	.zero		1
	.zero		1


	//----- nvinfo : EIATTR_EXIT_INSTR_OFFSETS
	.align		4
        /*0068*/ 	.byte	0x04, 0x1c
        /*006a*/ 	.short	(.L_149 - .L_148)


	//   ....[0]....
.L_148:
        /*006c*/ 	.word	0x00000170


	//   ....[1]....
        /*0070*/ 	.word	0x000002f0


	//----- nvinfo : EIATTR_CRS_STACK_SIZE
	.align		4
.L_149:
        /*0074*/ 	.byte	0x04, 0x1e
        /*0076*/ 	.short	(.L_151 - .L_150)
.L_150:
        /*0078*/ 	.word	0x00000000


	//----- nvinfo : EIATTR_CBANK_PARAM_SIZE
	.align		4
.L_151:
        /*007c*/ 	.byte	0x03, 0x19
        /*007e*/ 	.short	0x0020


	//----- nvinfo : EIATTR_PARAM_CBANK
	.align		4
        /*0080*/ 	.byte	0x04, 0x0a
        /*0082*/ 	.short	(.L_153 - .L_152)
	.align		4
.L_152:
        /*0084*/ 	.word	index@(.nv.constant0._Z17blockGatherKernelIfmEvPKT_PKT0_PS0_ii)
        /*0088*/ 	.short	0x0380
        /*008a*/ 	.short	0x0020


	//----- nvinfo : EIATTR_SW_WAR
	.align		4
.L_153:
        /*008c*/ 	.byte	0x04, 0x36
        /*008e*/ 	.short	(.L_155 - .L_154)
.L_154:
        /*0090*/ 	.word	0x00000008
.L_155:


//--------------------- .nv.callgraph             --------------------------
	.section	.nv.callgraph,"",@"SHT_CUDA_CALLGRAPH"
	.align	4
	.sectionentsize	8
	.align		4
        /*0000*/ 	.word	0x00000000
	.align		4
        /*0004*/ 	.word	0xffffffff
	.align		4
        /*0008*/ 	.word	0x00000000
	.align		4
        /*000c*/ 	.word	0xfffffffe
	.align		4
        /*0010*/ 	.word	0x00000000
	.align		4
        /*0014*/ 	.word	0xfffffffd
	.align		4
        /*0018*/ 	.word	0x00000000
	.align		4
        /*001c*/ 	.word	0xfffffffc


//--------------------- .nv.constant4             --------------------------
	.section	.nv.constant4,"a",@progbits
	.align	8
	.align		8
.nv.constant4:
        /*0000*/ 	.dword	_ZN34_INTERNAL_88765fb7_4_k_cu_c930f3dd4cuda3std3__45__cpo5beginE
	.align		8
        /*0008*/ 	.dword	_ZN34_INTERNAL_88765fb7_4_k_cu_c930f3dd4cuda3std3__45__cpo3endE
	.align		8
        /*0010*/ 	.dword	_ZN34_INTERNAL_88765fb7_4_k_cu_c930f3dd4cuda3std3__45__cpo6cbeginE
	.align		8
        /*0018*/ 	.dword	_ZN34_INTERNAL_88765fb7_4_k_cu_c930f3dd4cuda3std3__45__cpo4cendE
	.align		8
        /*0020*/ 	.dword	_ZN34_INTERNAL_88765fb7_4_k_cu_c930f3dd4cuda3std3__45__cpo6rbeginE
	.align		8
        /*0028*/ 	.dword	_ZN34_INTERNAL_88765fb7_4_k_cu_c930f3dd4cuda3std3__45__cpo4rendE
	.align		8
        /*0030*/ 	.dword	_ZN34_INTERNAL_88765fb7_4_k_cu_c930f3dd4cuda3std3__45__cpo7crbeginE
	.align		8
        /*0038*/ 	.dword	_ZN34_INTERNAL_88765fb7_4_k_cu_c930f3dd4cuda3std3__45__cpo5crendE
	.align		8
        /*0040*/ 	.dword	_ZN34_INTERNAL_88765fb7_4_k_cu_c930f3dd4cuda3std3__436_GLOBAL__N__88765fb7_4_k_cu_c930f3dd6ignoreE
	.align		8
        /*0048*/ 	.dword	_ZN34_INTERNAL_88765fb7_4_k_cu_c930f3dd4cuda3std3__419piecewise_constructE
	.align		8
        /*0050*/ 	.dword	_ZN34_INTERNAL_88765fb7_4_k_cu_c930f3dd4cuda3std3__48in_placeE
	.align		8
        /*0058*/ 	.dword	_ZN34_INTERNAL_88765fb7_4_k_cu_c930f3dd4cuda3std3__420unreachable_sentinelE
	.align		8
        /*0060*/ 	.dword	_ZN34_INTERNAL_88765fb7_4_k_cu_c930f3dd4cuda3std3__47nulloptE
	.align		8
        /*0068*/ 	.dword	_ZN34_INTERNAL_88765fb7_4_k_cu_c930f3dd4cuda3std3__48unexpectE
	.align		8
        /*0070*/ 	.dword	_ZN34_INTERNAL_88765fb7_4_k_cu_c930f3dd4cuda3std6ranges3__45__cpo4swapE
	.align		8
        /*0078*/ 	.dword	_ZN34_INTERNAL_88765fb7_4_k_cu_c930f3dd4cuda3std6ranges3__45__cpo9iter_moveE
	.align		8
        /*0080*/ 	.dword	_ZN34_INTERNAL_88765fb7_4_k_cu_c930f3dd4cuda3std6ranges3__45__cpo5beginE
	.align		8
        /*0088*/ 	.dword	_ZN34_INTERNAL_88765fb7_4_k_cu_c930f3dd4cuda3std6ranges3__45__cpo3endE
	.align		8
        /*0090*/ 	.dword	_ZN34_INTERNAL_88765fb7_4_k_cu_c930f3dd4cuda3std6ranges3__45__cpo6cbeginE
	.align		8
        /*0098*/ 	.dword	_ZN34_INTERNAL_88765fb7_4_k_cu_c930f3dd4cuda3std6ranges3__45__cpo4cendE
	.align		8
        /*00a0*/ 	.dword	_ZN34_INTERNAL_88765fb7_4_k_cu_c930f3dd4cuda3std6ranges3__45__cpo7advanceE
	.align		8
        /*00a8*/ 	.dword	_ZN34_INTERNAL_88765fb7_4_k_cu_c930f3dd4cuda3std6ranges3__45__cpo9iter_swapE
	.align		8
        /*00b0*/ 	.dword	_ZN34_INTERNAL_88765fb7_4_k_cu_c930f3dd4cuda3std6ranges3__45__cpo4nextE
	.align		8
        /*00b8*/ 	.dword	_ZN34_INTERNAL_88765fb7_4_k_cu_c930f3dd4cuda3std6ranges3__45__cpo4prevE
	.align		8
        /*00c0*/ 	.dword	_ZN34_INTERNAL_88765fb7_4_k_cu_c930f3dd4cuda3std6ranges3__45__cpo4dataE
	.align		8
        /*00c8*/ 	.dword	_ZN34_INTERNAL_88765fb7_4_k_cu_c930f3dd4cuda3std6ranges3__45__cpo5cdataE
	.align		8
        /*00d0*/ 	.dword	_ZN34_INTERNAL_88765fb7_4_k_cu_c930f3dd4cuda3std6ranges3__45__cpo4sizeE
	.align		8
        /*00d8*/ 	.dword	_ZN34_INTERNAL_88765fb7_4_k_cu_c930f3dd4cuda3std6ranges3__45__cpo5ssizeE
	.align		8
        /*00e0*/ 	.dword	_ZN34_INTERNAL_88765fb7_4_k_cu_c930f3dd4cuda3std6ranges3__45__cpo8distanceE
	.align		8
        /*00e8*/ 	.dword	_ZN34_INTERNAL_88765fb7_4_k_cu_c930f3dd6thrust24THRUST_300001_SM_1000_NS6system6detail10sequential3seqE
	.align		8
        /*00f0*/ 	.dword	_ZN34_INTERNAL_88765fb7_4_k_cu_c930f3dd6thrust24THRUST_300001_SM_1000_NS12placeholders2_1E
	.align		8
        /*00f8*/ 	.dword	_ZN34_INTERNAL_88765fb7_4_k_cu_c930f3dd6thrust24THRUST_300001_SM_1000_NS12placeholders2_2E
	.align		8
        /*0100*/ 	.dword	_ZN34_INTERNAL_88765fb7_4_k_cu_c930f3dd6thrust24THRUST_300001_SM_1000_NS12placeholders2_3E
	.align		8
        /*0108*/ 	.dword	_ZN34_INTERNAL_88765fb7_4_k_cu_c930f3dd6thrust24THRUST_300001_SM_1000_NS12placeholders2_4E
	.align		8
        /*0110*/ 	.dword	_ZN34_INTERNAL_88765fb7_4_k_cu_c930f3dd6thrust24THRUST_300001_SM_1000_NS12placeholders2_5E
	.align		8
        /*0118*/ 	.dword	_ZN34_INTERNAL_88765fb7_4_k_cu_c930f3dd6thrust24THRUST_300001_SM_1000_NS12placeholders2_6E
	.align		8
        /*0120*/ 	.dword	_ZN34_INTERNAL_88765fb7_4_k_cu_c930f3dd6thrust24THRUST_300001_SM_1000_NS12placeholders2_7E
	.align		8
        /*0128*/ 	.dword	_ZN34_INTERNAL_88765fb7_4_k_cu_c930f3dd6thrust24THRUST_300001_SM_1000_NS12placeholders2_8E
	.align		8
        /*0130*/ 	.dword	_ZN34_INTERNAL_88765fb7_4_k_cu_c930f3dd6thrust24THRUST_300001_SM_1000_NS12placeholders2_9E
	.align		8
        /*0138*/ 	.dword	_ZN34_INTERNAL_88765fb7_4_k_cu_c930f3dd6thrust24THRUST_300001_SM_1000_NS12placeholders3_10E


//--------------------- .text._ZN3cub18CUB_300001_SM_10006detail11EmptyKernelIvEEvv --------------------------
	.section	.text._ZN3cub18CUB_300001_SM_10006detail11EmptyKernelIvEEvv,"ax",@progbits
	.align	128
        .global         _ZN3cub18CUB_300001_SM_10006detail11EmptyKernelIvEEvv
        .type           _ZN3cub18CUB_300001_SM_10006detail11EmptyKernelIvEEvv,@function
        .size           _ZN3cub18CUB_300001_SM_10006detail11EmptyKernelIvEEvv,(.L_x_9 - _ZN3cub18CUB_300001_SM_10006detail11EmptyKernelIvEEvv)
        .other          _ZN3cub18CUB_300001_SM_10006detail11EmptyKernelIvEEvv,@"STO_CUDA_ENTRY STV_DEFAULT"
_ZN3cub18CUB_300001_SM_10006detail11EmptyKernelIvEEvv:
.text._ZN3cub18CUB_300001_SM_10006detail11EmptyKernelIvEEvv:
[----:B------:R-:W-:Y:S01]  /*0000*/  LDC R1, c[0x0][0x37c] ;  /* 0x0000df00ff017b82 */ /* 0x000fe20000000800 */
[----:B------:R-:W-:Y:S05]  /*0010*/  EXIT ;  /* 0x000000000000794d */ /* 0x000fea0003800000 */
.L_x_0:
[----:B------:R-:W-:-:S00]  /*0020*/  BRA `(.L_x_0) ;  /* 0xfffffffc00fc7947 */ /* 0x000fc0000383ffff */
[----:B------:R-:W-:-:S00]  /*0030*/  NOP ;  /* 0x0000000000007918 */ /* 0x000fc00000000000 */
        /* <DEDUP_REMOVED lines=12> */
.L_x_9:


//--------------------- .text._Z16warpGatherKernelI6__halfmEvPKT_PKT0_PS1_ii --------------------------
	.section	.text._Z16warpGatherKernelI6__halfmEvPKT_PKT0_PS1_ii,"ax",@progbits
	.align	128
        .global         _Z16warpGatherKernelI6__halfmEvPKT_PKT0_PS1_ii
        .type           _Z16warpGatherKernelI6__halfmEvPKT_PKT0_PS1_ii,@function
        .size           _Z16warpGatherKernelI6__halfmEvPKT_PKT0_PS1_ii,(.L_x_10 - _Z16warpGatherKernelI6__halfmEvPKT_PKT0_PS1_ii)
        .other          _Z16warpGatherKernelI6__halfmEvPKT_PKT0_PS1_ii,@"STO_CUDA_ENTRY STV_DEFAULT"
_Z16warpGatherKernelI6__halfmEvPKT_PKT0_PS1_ii:
.text._Z16warpGatherKernelI6__halfmEvPKT_PKT0_PS1_ii:
[----:B------:R-:W-:Y:S08]  /*0000*/  LDC R1, c[0x0][0x37c] ;  /* 0x0000df00ff017b82 */ /* 0x000ff00000000800 */
[----:B------:R-:W0:Y:S01]  /*0010*/  LDC R0, c[0x0][0x398] ;  /* 0x0000e600ff007b82 */ /* 0x000e220000000800 */
[----:B------:R-:W1:Y:S01]  /*0020*/  S2R R7, SR_TID.Y ;  /* 0x0000000000077919 */ /* 0x000e620000002200 */
[----:B------:R-:W2:Y:S01]  /*0030*/  LDCU UR5, c[0x0][0x39c] ;  /* 0x00007380ff0577ac */ /* 0x000ea20008000800 */
[----:B------:R-:W2:Y:S05]  /*0040*/  S2R R15, SR_TID.X ;  /* 0x00000000000f7919 */ /* 0x000eaa0000002100 */
[----:B------:R-:W1:Y:S08]  /*0050*/  S2UR UR4, SR_CTAID.X ;  /* 0x00000000000479c3 */ /* 0x000e700000002500 */
[----:B------:R-:W1:Y:S01]  /*0060*/  LDC R4, c[0x0][0x364] ;  /* 0x0000d900ff047b82 */ /* 0x000e620000000800 */
[----:B0-----:R-:W-:-:S04]  /*0070*/  IABS R9, R0 ;  /* 0x0000000000097213 */ /* 0x001fc80000000000 */
[----:B------:R-:W0:Y:S01]  /*0080*/  I2F.RP R5, R9 ;  /* 0x0000000900057306 */ /* 0x000e220000209400 */
[----:B-1----:R-:W-:-:S07]  /*0090*/  IMAD R4, R4, UR4, R7 ;  /* 0x0000000404047c24 */ /* 0x002fce000f8e0207 */
[----:B0-----:R-:W0:Y:S01]  /*00a0*/  MUFU.RCP R5, R5 ;  /* 0x0000000500057308 */ /* 0x001e220000001000 */
[----:B------:R-:W-:Y:S01]  /*00b0*/  ISETP.GE.AND P2, PT, R4, RZ, PT ;  /* 0x000000ff0400720c */ /* 0x000fe20003f46270 */
[----:B0-----:R-:W-:-:S06]  /*00c0*/  VIADD R2, R5, 0xffffffe ;  /* 0x0ffffffe05027836 */ /* 0x001fcc0000000000 */
[----:B------:R0:W1:Y:S02]  /*00d0*/  F2I.FTZ.U32.TRUNC.NTZ R3, R2 ;  /* 0x0000000200037305 */ /* 0x000064000021f000 */
[----:B0-----:R-:W-:Y:S02]  /*00e0*/  HFMA2 R2, -RZ, RZ, 0, 0 ;  /* 0x00000000ff027431 */ /* 0x001fe400000001ff */
[----:B-1----:R-:W-:-:S04]  /*00f0*/  IMAD.MOV R6, RZ, RZ, -R3 ;  /* 0x000000ffff067224 */ /* 0x002fc800078e0a03 */
[----:B------:R-:W-:Y:S01]  /*0100*/  IMAD R7, R6, R9, RZ ;  /* 0x0000000906077224 */ /* 0x000fe200078e02ff */
[----:B------:R-:W-:-:S03]  /*0110*/  IABS R6, R4 ;  /* 0x0000000400067213 */ /* 0x000fc60000000000 */
[----:B------:R-:W-:-:S06]  /*0120*/  IMAD.HI.U32 R3, R3, R7, R2 ;  /* 0x0000000703037227 */ /* 0x000fcc00078e0002 */
[----:B------:R-:W-:-:S04]  /*0130*/  IMAD.HI.U32 R3, R3, R6, RZ ;  /* 0x0000000603037227 */ /* 0x000fc800078e00ff */
[----:B------:R-:W-:-:S04]  /*0140*/  IMAD.MOV R3, RZ, RZ, -R3 ;  /* 0x000000ffff037224 */ /* 0x000fc800078e0a03 */
[----:B------:R-:W-:-:S05]  /*0150*/  IMAD R2, R9, R3, R6 ;  /* 0x0000000309027224 */ /* 0x000fca00078e0206 */
[----:B------:R-:W-:-:S13]  /*0160*/  ISETP.GT.U32.AND P0, PT, R9, R2, PT ;  /* 0x000000020900720c */ /* 0x000fda0003f04070 */
[----:B------:R-:W-:Y:S02]  /*0170*/  @!P0 IADD3 R2, PT, PT, R2, -R9, RZ ;  /* 0x8000000902028210 */ /* 0x000fe40007ffe0ff */
[----:B------:R-:W-:Y:S02]  /*0180*/  ISETP.NE.AND P0, PT, R0, RZ, PT ;  /* 0x000000ff0000720c */ /* 0x000fe40003f05270 */
[----:B------:R-:W-:-:S13]  /*0190*/  ISETP.GT.U32.AND P1, PT, R9, R2, PT ;  /* 0x000000020900720c */ /* 0x000fda0003f24070 */
[----:B------:R-:W-:-:S05]  /*01a0*/  @!P1 IMAD.IADD R2, R2, 0x1, -R9 ;  /* 0x0000000102029824 */ /* 0x000fca00078e0a09 */
[----:B------:R-:W-:Y:S02]  /*01b0*/  @!P2 IADD3 R2, PT, PT, -R2, RZ, RZ ;  /* 0x000000ff0202a210 */ /* 0x000fe40007ffe1ff */
[----:B------:R-:W-:Y:S02]  /*01c0*/  @!P0 LOP3.LUT R2, RZ, R0, RZ, 0x33, !PT ;  /* 0x00000000ff028212 */ /* 0x000fe400078e33ff */
[----:B--2---:R-:W-:-:S03]  /*01d0*/  ISETP.GE.AND P0, PT, R15, UR5, PT ;  /* 0x000000050f007c0c */ /* 0x004fc6000bf06270 */
[----:B------:R-:W-:-:S04]  /*01e0*/  IMAD.IADD R3, R4, 0x1, -R2 ;  /* 0x0000000104037824 */ /* 0x000fc800078e0a02 */
[----:B------:R-:W-:-:S06]  /*01f0*/  IMAD R2, R3, UR5, R2 ;  /* 0x0000000503027c24 */ /* 0x000fcc000f8e0202 */
[----:B------:R-:W-:Y:S05]  /*0200*/  @P0 EXIT ;  /* 0x000000000000094d */ /* 0x000fea0003800000 */
[----:B------:R-:W0:Y:S01]  /*0210*/  LDC.64 R4, c[0x0][0x390] ;  /* 0x0000e400ff047b82 */ /* 0x000e220000000a00 */
[----:B------:R-:W-:Y:S01]  /*0220*/  SHF.R.S32.HI R3, RZ, 0x1f, R2 ;  /* 0x0000001fff037819 */ /* 0x000fe20000011402 */
[----:B------:R-:W1:Y:S01]  /*0230*/  LDCU UR4, c[0x0][0x360] ;  /* 0x00006c00ff0477ac */ /* 0x000e620008000800 */
[----:B------:R-:W-:Y:S01]  /*0240*/  SHF.R.S32.HI R17, RZ, 0x1f, R0 ;  /* 0x0000001fff117819 */ /* 0x000fe20000011400 */
[----:B------:R-:W2:Y:S04]  /*0250*/  LDCU.64 UR6, c[0x0][0x358] ;  /* 0x00006b00ff0677ac */ /* 0x000ea80008000a00 */
[----:B------:R-:W3:Y:S01]  /*0260*/  LDC.64 R6, c[0x0][0x388] ;  /* 0x0000e200ff067b82 */ /* 0x000ee20000000a00 */
[----:B------:R-:W4:Y:S02]  /*0270*/  LDCU.64 UR8, c[0x0][0x380] ;  /* 0x00007000ff0877ac */ /* 0x000f240008000a00 */
.L_x_1:
[----:B---3--:R-:W-:-:S06]  /*0280*/  IMAD.WIDE R10, R15, 0x8, R6 ;  /* 0x000000080f0a7825 */ /* 0x008fcc00078e0206 */
[----:B--2---:R-:W2:Y:S02]  /*0290*/  LDG.E.64 R10, desc[UR6][R10.64] ;  /* 0x000000060a0a7981 */ /* 0x004ea4000c1e1b00 */
[-C--:B--2---:R-:W-:Y:S02]  /*02a0*/  IMAD R12, R11, R0.reuse, RZ ;  /* 0x000000000b0c7224 */ /* 0x084fe400078e02ff */
[----:B0-----:R-:W-:-:S04]  /*02b0*/  IMAD.WIDE.U32 R8, R10, R0, R2 ;  /* 0x000000000a087225 */ /* 0x001fc800078e0002 */
[----:B------:R-:W-:Y:S01]  /*02c0*/  IMAD R13, R10, R17, R12 ;  /* 0x000000110a0d7224 */ /* 0x000fe200078e020c */
[----:B----4-:R-:W-:-:S04]  /*02d0*/  LEA R12, P0, R8, UR8, 0x1 ;  /* 0x00000008080c7c11 */ /* 0x010fc8000f8008ff */
[----:B------:R-:W-:-:S04]  /*02e0*/  IADD3 R9, PT, PT, R9, R13, RZ ;  /* 0x0000000d09097210 */ /* 0x000fc80007ffe0ff */
[----:B------:R-:W-:-:S06]  /*02f0*/  LEA.HI.X R13, R8, UR9, R9, 0x1, P0 ;  /* 0x00000009080d7c11 */ /* 0x000fcc00080f0c09 */
[----:B------:R-:W2:Y:S01]  /*0300*/  LDG.E.U16 R13, desc[UR6][R12.64] ;  /* 0x000000060c0d7981 */ /* 0x000ea2000c1e1500 */
[C---:B------:R-:W-:Y:S01]  /*0310*/  IMAD R9, R15.reuse, R0, R2 ;  /* 0x000000000f097224 */ /* 0x040fe200078e0202 */
[----:B-1----:R-:W-:-:S03]  /*0320*/  IADD3 R15, PT, PT, R15, UR4, RZ ;  /* 0x000000040f0f7c10 */ /* 0x002fc6000fffe0ff */
[----:B0-----:R-:W-:Y:S01]  /*0330*/  IMAD.WIDE R8, R9, 0x2, R4 ;  /* 0x0000000209087825 */ /* 0x001fe200078e0204 */
[----:B------:R-:W-:-:S04]  /*0340*/  ISETP.GE.AND P0, PT, R15, UR5, PT ;  /* 0x000000050f007c0c */ /* 0x000fc8000bf06270 */
[----:B--2---:R0:W-:Y:S09]  /*0350*/  STG.E.U16 desc[UR6][R8.64], R13 ;  /* 0x0000000d08007986 */ /* 0x0041f2000c101506 */
[----:B------:R-:W-:Y:S05]  /*0360*/  @!P0 BRA `(.L_x_1) ;  /* 0xfffffffc00c48947 */ /* 0x000fea000383ffff */
[----:B------:R-:W-:Y:S05]  /*0370*/  EXIT ;  /* 0x000000000000794d */ /* 0x000fea0003800000 */
.L_x_2:
        /* <DEDUP_REMOVED lines=16> */
.L_x_10:


//--------------------- .text._Z17blockGatherKernelI6__halfmEvPKT_PKT0_PS1_ii --------------------------
	.section	.text._Z17blockGatherKernelI6__halfmEvPKT_PKT0_PS1_ii,"ax",@progbits
	.align	128
        .global         _Z17blockGatherKernelI6__halfmEvPKT_PKT0_PS1_ii
        .type           _Z17blockGatherKernelI6__halfmEvPKT_PKT0_PS1_ii,@function
        .size           _Z17blockGatherKernelI6__halfmEvPKT_PKT0_PS1_ii,(.L_x_11 - _Z17blockGatherKernelI6__halfmEvPKT_PKT0_PS1_ii)
        .other          _Z17blockGatherKernelI6__halfmEvPKT_PKT0_PS1_ii,@"STO_CUDA_ENTRY STV_DEFAULT"
_Z17blockGatherKernelI6__halfmEvPKT_PKT0_PS1_ii:
.text._Z17blockGatherKernelI6__halfmEvPKT_PKT0_PS1_ii:
[----:B------:R-:W-:Y:S08]  /*0000*/  LDC R1, c[0x0][0x37c] ;  /* 0x0000df00ff017b82 */ /* 0x000ff00000000800 */
[----:B------:R-:W0:Y:S01]  /*0010*/  LDC.64 R2, c[0x0][0x398] ;  /* 0x0000e600ff027b82 */ /* 0x000e220000000a00 */
[----:B------:R-:W1:Y:S07]  /*0020*/  S2R R17, SR_TID.X ;  /* 0x0000000000117919 */ /* 0x000e6e0000002100 */
[----:B------:R-:W2:Y:S01]  /*0030*/  S2UR UR4, SR_CTAID.X ;  /* 0x00000000000479c3 */ /* 0x000ea20000002500 */
[----:B0-----:R-:W0:Y:S01]  /*0040*/  I2F.U32.RP R0, R2 ;  /* 0x0000000200007306 */ /* 0x001e220000209000 */
[----:B------:R-:W-:-:S02]  /*0050*/  ISETP.NE.U32.AND P1, PT, R2, RZ, PT ;  /* 0x000000ff0200720c */ /* 0x000fc40003f25070 */
[----:B-1----:R-:W-:-:S05]  /*0060*/  ISETP.GE.AND P2, PT, R17, R3, PT ;  /* 0x000000031100720c */ /* 0x002fca0003f46270 */
[----:B0-----:R-:W0:Y:S02]  /*0070*/  MUFU.RCP R0, R0 ;  /* 0x0000000000007308 */ /* 0x001e240000001000 */
[----:B0-----:R-:W-:-:S06]  /*0080*/  VIADD R4, R0, 0xffffffe ;  /* 0x0ffffffe00047836 */ /* 0x001fcc0000000000 */
[----:B------:R0:W1:Y:S02]  /*0090*/  F2I.FTZ.U32.TRUNC.NTZ R5, R4 ;  /* 0x0000000400057305 */ /* 0x000064000021f000 */
[----:B0-----:R-:W-:Y:S02]  /*00a0*/  HFMA2 R4, -RZ, RZ, 0, 0 ;  /* 0x00000000ff047431 */ /* 0x001fe400000001ff */
[----:B-1----:R-:W-:-:S04]  /*00b0*/  IMAD.MOV R7, RZ, RZ, -R5 ;  /* 0x000000ffff077224 */ /* 0x002fc800078e0a05 */
[----:B------:R-:W-:-:S04]  /*00c0*/  IMAD R7, R7, R2, RZ ;  /* 0x0000000207077224 */ /* 0x000fc800078e02ff */
[----:B------:R-:W-:-:S06]  /*00d0*/  IMAD.HI.U32 R5, R5, R7, R4 ;  /* 0x0000000705057227 */ /* 0x000fcc00078e0004 */
[----:B--2---:R-:W-:-:S04]  /*00e0*/  IMAD.HI.U32 R5, R5, UR4, RZ ;  /* 0x0000000405057c27 */ /* 0x004fc8000f8e00ff */
[----:B------:R-:W-:-:S04]  /*00f0*/  IMAD.MOV R5, RZ, RZ, -R5 ;  /* 0x000000ffff057224 */ /* 0x000fc800078e0a05 */
[----:B------:R-:W-:-:S05]  /*0100*/  IMAD R9, R2, R5, UR4 ;  /* 0x0000000402097e24 */ /* 0x000fca000f8e0205 */
[----:B------:R-:W-:-:S13]  /*0110*/  ISETP.GE.U32.AND P0, PT, R9, R2, PT ;  /* 0x000000020900720c */ /* 0x000fda0003f06070 */
[----:B------:R-:W-:-:S04]  /*0120*/  @P0 IADD3 R9, PT, PT, R9, -R2, RZ ;  /* 0x8000000209090210 */ /* 0x000fc80007ffe0ff */
[----:B------:R-:W-:-:S13]  /*0130*/  ISETP.GE.U32.AND P0, PT, R9, R2, PT ;  /* 0x000000020900720c */ /* 0x000fda0003f06070 */
[----:B------:R-:W-:Y:S01]  /*0140*/  @P0 IMAD.IADD R9, R9, 0x1, -R2 ;  /* 0x0000000109090824 */ /* 0x000fe200078e0a02 */
[----:B------:R-:W-:-:S04]  /*0150*/  @!P1 LOP3.LUT R9, RZ, R2, RZ, 0x33, !PT ;  /* 0x00000002ff099212 */ /* 0x000fc800078e33ff */
[----:B------:R-:W-:Y:S01]  /*0160*/  IADD3 R8, PT, PT, -R9, UR4, RZ ;  /* 0x0000000409087c10 */ /* 0x000fe2000fffe1ff */
[----:B------:R-:W-:Y:S06]  /*0170*/  @P2 EXIT ;  /* 0x000000000000294d */ /* 0x000fec0003800000 */
[----:B------:R-:W0:Y:S01]  /*0180*/  LDC.64 R4, c[0x0][0x390] ;  /* 0x0000e400ff047b82 */ /* 0x000e220000000a00 */
[----:B------:R-:W-:Y:S01]  /*0190*/  IMAD R8, R8, R3, R9 ;  /* 0x0000000308087224 */ /* 0x000fe200078e0209 */
[----:B------:R-:W-:Y:S01]  /*01a0*/  SHF.R.S32.HI R19, RZ, 0x1f, R2 ;  /* 0x0000001fff137819 */ /* 0x000fe20000011402 */
[----:B------:R-:W1:Y:S03]  /*01b0*/  LDCU UR4, c[0x0][0x360] ;  /* 0x00006c00ff0477ac */ /* 0x000e660008000800 */
[----:B------:R-:W-:Y:S01]  /*01c0*/  SHF.R.S32.HI R9, RZ, 0x1f, R8 ;  /* 0x0000001fff097819 */ /* 0x000fe20000011408 */
[----:B------:R-:W2:Y:S01]  /*01d0*/  LDCU.64 UR6, c[0x0][0x358] ;  /* 0x00006b00ff0677ac */ /* 0x000ea20008000a00 */
[----:B------:R-:W3:Y:S01]  /*01e0*/  LDC.64 R6, c[0x0][0x388] ;  /* 0x0000e200ff067b82 */ /* 0x000ee20000000a00 */
[----:B------:R-:W4:Y:S04]  /*01f0*/  LDCU.64 UR8, c[0x0][0x380] ;  /* 0x00007000ff0877ac */ /* 0x000f280008000a00 */
.L_x_3:
        /* <DEDUP_REMOVED lines=12> */
[----:B------:R-:W-:-:S04]  /*02c0*/  ISETP.GE.AND P0, PT, R17, R3, PT ;  /* 0x000000031100720c */ /* 0x000fc80003f06270 */
[----:B--2---:R0:W-:Y:S09]  /*02d0*/  STG.E.U16 desc[UR6][R10.64], R15 ;  /* 0x0000000f0a007986 */ /* 0x0041f2000c101506 */
[----:B------:R-:W-:Y:S05]  /*02e0*/  @!P0 BRA `(.L_x_3) ;  /* 0xfffffffc00c48947 */ /* 0x000fea000383ffff */
[----:B------:R-:W-:Y:S05]  /*02f0*/  EXIT ;  /* 0x000000000000794d */ /* 0x000fea0003800000 */
.L_x_4:
        /* <DEDUP_REMOVED lines=16> */
.L_x_11:


//--------------------- .text._Z16warpGatherKernelIfmEvPKT_PKT0_PS0_ii --------------------------
	.section	.text._Z16warpGatherKernelIfmEvPKT_PKT0_PS0_ii,"ax",@progbits
	.align	128
        .global         _Z16warpGatherKernelIfmEvPKT_PKT0_PS0_ii
        .type           _Z16warpGatherKernelIfmEvPKT_PKT0_PS0_ii,@function
        .size           _Z16warpGatherKernelIfmEvPKT_PKT0_PS0_ii,(.L_x_12 - _Z16warpGatherKernelIfmEvPKT_PKT0_PS0_ii)
        .other          _Z16warpGatherKernelIfmEvPKT_PKT0_PS0_ii,@"STO_CUDA_ENTRY STV_DEFAULT"
_Z16warpGatherKernelIfmEvPKT_PKT0_PS0_ii:
.text._Z16warpGatherKernelIfmEvPKT_PKT0_PS0_ii:
        /* <DEDUP_REMOVED lines=40> */
.L_x_5:
[----:B0-----:R-:W-:-:S06]  /*0280*/  IMAD.WIDE R8, R15, 0x8, R4 ;  /* 0x000000080f087825 */ /* 0x001fcc00078e0204 */
[----:B--2---:R-:W2:Y:S02]  /*0290*/  LDG.E.64 R8, desc[UR6][R8.64] ;  /* 0x0000000608087981 */ /* 0x004ea4000c1e1b00 */
[-C--:B--2---:R-:W-:Y:S02]  /*02a0*/  IMAD R12, R9, R0.reuse, RZ ;  /* 0x00000000090c7224 */ /* 0x084fe400078e02ff */
[----:B------:R-:W-:-:S04]  /*02b0*/  IMAD.WIDE.U32 R10, R8, R0, R2 ;  /* 0x00000000080a7225 */ /* 0x000fc800078e0002 */
[----:B------:R-:W-:Y:S01]  /*02c0*/  IMAD R13, R8, R17, R12 ;  /* 0x00000011080d7224 */ /* 0x000fe200078e020c */
[----:B----4-:R-:W-:-:S04]  /*02d0*/  LEA R12, P0, R10, UR8, 0x2 ;  /* 0x000000080a0c7c11 */ /* 0x010fc8000f8010ff */
[----:B------:R-:W-:-:S04]  /*02e0*/  IADD3 R11, PT, PT, R11, R13, RZ ;  /* 0x0000000d0b0b7210 */ /* 0x000fc80007ffe0ff */
[----:B------:R-:W-:-:S06]  /*02f0*/  LEA.HI.X R13, R10, UR9, R11, 0x2, P0 ;  /* 0x000000090a0d7c11 */ /* 0x000fcc00080f140b */
[----:B------:R-:W2:Y:S01]  /*0300*/  LDG.E R13, desc[UR6][R12.64] ;  /* 0x000000060c0d7981 */ /* 0x000ea2000c1e1900 */
[C---:B------:R-:W-:Y:S01]  /*0310*/  IMAD R11, R15.reuse, R0, R2 ;  /* 0x000000000f0b7224 */ /* 0x040fe200078e0202 */
[----:B-1----:R-:W-:-:S03]  /*0320*/  IADD3 R15, PT, PT, R15, UR4, RZ ;  /* 0x000000040f0f7c10 */ /* 0x002fc6000fffe0ff */
[----:B---3--:R-:W-:Y:S01]  /*0330*/  IMAD.WIDE R10, R11, 0x4, R6 ;  /* 0x000000040b0a7825 */ /* 0x008fe200078e0206 */
[----:B------:R-:W-:-:S04]  /*0340*/  ISETP.GE.AND P0, PT, R15, UR5, PT ;  /* 0x000000050f007c0c */ /* 0x000fc8000bf06270 */
[----:B--2---:R0:W-:Y:S09]  /*0350*/  STG.E desc[UR6][R10.64], R13 ;  /* 0x0000000d0a007986 */ /* 0x0041f2000c101906 */
[----:B------:R-:W-:Y:S05]  /*0360*/  @!P0 BRA `(.L_x_5) ;  /* 0xfffffffc00c48947 */ /* 0x000fea000383ffff */
[----:B------:R-:W-:Y:S05]  /*0370*/  EXIT ;  /* 0x000000000000794d */ /* 0x000fea0003800000 */
.L_x_6:
        /* <DEDUP_REMOVED lines=16> */
.L_x_12:


//--------------------- .text._Z17blockGatherKernelIfmEvPKT_PKT0_PS0_ii --------------------------
	.section	.text._Z17blockGatherKernelIfmEvPKT_PKT0_PS0_ii,"ax",@progbits
	.align	128
        .global         _Z17blockGatherKernelIfmEvPKT_PKT0_PS0_ii
        .type           _Z17blockGatherKernelIfmEvPKT_PKT0_PS0_ii,@function
        .size           _Z17blockGatherKernelIfmEvPKT_PKT0_PS0_ii,(.L_x_13 - _Z17blockGatherKernelIfmEvPKT_PKT0_PS0_ii)
        .other          _Z17blockGatherKernelIfmEvPKT_PKT0_PS0_ii,@"STO_CUDA_ENTRY STV_DEFAULT"
_Z17blockGatherKernelIfmEvPKT_PKT0_PS0_ii:
.text._Z17blockGatherKernelIfmEvPKT_PKT0_PS0_ii:
        /* <DEDUP_REMOVED lines=32> */
.L_x_7:
        /* <DEDUP_REMOVED lines=12> */
[----:B------:R-:W-:-:S04]  /*02c0*/  ISETP.GE.AND P0, PT, R17, R3, PT ;  /* 0x000000031100720c */ /* 0x000fc80003f06270 */
[----:B--2---:R0:W-:Y:S09]  /*02d0*/  STG.E desc[UR6][R12.64], R15 ;  /* 0x0000000f0c007986 */ /* 0x0041f2000c101906 */
[----:B------:R-:W-:Y:S05]  /*02e0*/  @!P0 BRA `(.L_x_7) ;  /* 0xfffffffc00c48947 */ /* 0x000fea000383ffff */
[----:B------:R-:W-:Y:S05]  /*02f0*/  EXIT ;  /* 0x000000000000794d */ /* 0x000fea0003800000 */
.L_x_8:
        /* <DEDUP_REMOVED lines=16> */
.L_x_13:


//--------------------- .nv.shared.reserved.0     --------------------------
	.section	.nv.shared.reserved.0,"aw",@nobits
	.weak		__nv_reservedSMEM_offset_0_alias
	.size		__nv_reservedSMEM_offset_0_alias, 0, 64
	.other		__nv_reservedSMEM_offset_0_alias,@"STO_CUDA_RESERVED_SHARED STV_DEFAULT"
__nv_reservedSMEM_offset_0_alias:
	.zero		0
	.zero		64


//--------------------- .nv.global                --------------------------
	.section	.nv.global,"aw",@nobits
.nv.global:
	.type		_ZN34_INTERNAL_88765fb7_4_k_cu_c930f3dd6thrust24THRUST_300001_SM_1000_NS12placeholders2_5E,@object
	.size		_ZN34_INTERNAL_88765fb7_4_k_cu_c930f3dd6thrust24THRUST_300001_SM_1000_NS12placeholders2_5E,(_ZN34_INTERNAL_88765fb7_4_k_cu_c930f3dd4cuda3std3__45__cpo6cbeginE - _ZN34_INTERNAL_88765fb7_4_k_cu_c930f3dd6thrust24THRUST_300001_SM_1000_NS12placeholders2_5E)
_ZN34_INTERNAL_88765fb7_4_k_cu_c930f3dd6thrust24THRUST_300001_SM_1000_NS12placeholders2_5E:
	.zero		1
	.type		_ZN34_INTERNAL_88765fb7_4_k_cu_c930f3dd4cuda3std3__45__cpo6cbeginE,@object
	.size		_ZN34_INTERNAL_88765fb7_4_k_cu_c930f3dd4cuda3std3__45__cpo6cbeginE,(_ZN34_INTERNAL_88765fb7_4_k_cu_c930f3dd4cuda3std6ranges3__45__cpo6cbeginE - _ZN34_INTERNAL_88765fb7_4_k_cu_c930f3dd4cuda3std3__45__cpo6cbeginE)
_ZN34_INTERNAL_88765fb7_4_k_cu_c930f3dd4cuda3std3__45__cpo6cbeginE:
	.zero		1
	.type		_ZN34_INTERNAL_88765fb7_4_k_cu_c930f3dd4cuda3std6ranges3__45__cpo6cbeginE,@object
	.size		_ZN34_INTERNAL_88765fb7_4_k_cu_c930f3dd4cuda3std6ranges3__45__cpo6cbeginE,(_ZN34_INTERNAL_88765fb7_4_k_cu_c930f3dd4cuda3std3__48in_placeE - _ZN34_INTERNAL_88765fb7_4_k_cu_c930f3dd4cuda3std6ranges3__45__cpo6cbeginE)
_ZN34_INTERNAL_88765fb7_4_k_cu_c930f3dd4cuda3std6ranges3__45__cpo6cbeginE:
	.zero		1
	.type		_ZN34_INTERNAL_88765fb7_4_k_cu_c930f3dd4cuda3std3__48in_placeE,@object
	.size		_ZN34_INTERNAL_88765fb7_4_k_cu_c930f3dd4cuda3std3__48in_placeE,(_ZN34_INTERNAL_88765fb7_4_k_cu_c930f3dd4cuda3std6ranges3__45__cpo4sizeE - _ZN34_INTERNAL_88765fb7_4_k_cu_c930f3dd4cuda3std3__48in_placeE)
_ZN34_INTERNAL_88765fb7_4_k_cu_c930f3dd4cuda3std3__48in_placeE:
	.zero		1
	.type		_ZN34_INTERNAL_88765fb7_4_k_cu_c930f3dd4cuda3std6ranges3__45__cpo4sizeE,@object
	.size		_ZN34_INTERNAL_88765fb7_4_k_cu_c930f3dd4cuda3std6ranges3__45__cpo4sizeE,(_ZN34_INTERNAL_88765fb7_4_k_cu_c930f3dd6thrust24THRUST_300001_SM_1000_NS12placeholders2_9E - _ZN34_INTERNAL_88765fb7_4_k_cu_c930f3dd4cuda3std6ranges3__45__cpo4sizeE)
_ZN34_INTERNAL_88765fb7_4_k_cu_c930f3dd4cuda3std6ranges3__45__cpo4sizeE:
	.zero		1
	.type		_ZN34_INTERNAL_88765fb7_4_k_cu_c930f3dd6thrust24THRUST_300001_SM_1000_NS12placeholders2_9E,@object
	.size		_ZN34_INTERNAL_88765fb7_4_k_cu_c930f3dd6thrust24THRUST_300001_SM_1000_NS12placeholders2_9E,(_ZN34_INTERNAL_88765fb7_4_k_cu_c930f3dd4cuda3std3__45__cpo7crbeginE - _ZN34_INTERNAL_88765fb7_4_k_cu_c930f3dd6thrust24THRUST_300001_SM_1000_NS12placeholders2_9E)
_ZN34_INTERNAL_88765fb7_4_k_cu_c930f3dd6thrust24THRUST_300001_SM_1000_NS12placeholders2_9E:
	.zero		1
	.type		_ZN34_INTERNAL_88765fb7_4_k_cu_c930f3dd4cuda3std3__45__cpo7crbeginE,@object
	.size		_ZN34_INTERNAL_88765fb7_4_k_cu_c930f3dd4cuda3std3__45__cpo7crbeginE,(_ZN34_INTERNAL_88765fb7_4_k_cu_c930f3dd4cuda3std6ranges3__45__cpo4nextE - _ZN34_INTERNAL_88765fb7_4_k_cu_c930f3dd4cuda3std3__45__cpo7crbeginE)
_ZN34_INTERNAL_88765fb7_4_k_cu_c930f3dd4cuda3std3__45__cpo7crbeginE:
	.zero		1
	.type		_ZN34_INTERNAL_88765fb7_4_k_cu_c930f3dd4cuda3std6ranges3__45__cpo4nextE,@object
	.size		_ZN34_INTERNAL_88765fb7_4_k_cu_c930f3dd4cuda3std6ranges3__45__cpo4nextE,(_ZN34_INTERNAL_88765fb7_4_k_cu_c930f3dd4cuda3std6ranges3__45__cpo4swapE - _ZN34_INTERNAL_88765fb7_4_k_cu_c930f3dd4cuda3std6ranges3__45__cpo4nextE)
_ZN34_INTERNAL_88765fb7_4_k_cu_c930f3dd4cuda3std6ranges3__45__cpo4nextE:
	.zero		1
	.type		_ZN34_INTERNAL_88765fb7_4_k_cu_c930f3dd4cuda3std6ranges3__45__cpo4swapE,@object
	.size		_ZN34_INTERNAL_88765fb7_4_k_cu_c930f3dd4cuda3std6ranges3__45__cpo4swapE,(_ZN34_INTERNAL_88765fb7_4_k_cu_c930f3dd6thrust24THRUST_300001_SM_1000_NS12placeholders2_1E - _ZN34_INTERNAL_88765fb7_4_k_cu_c930f3dd4cuda3std6ranges3__45__cpo4swapE)
_ZN34_INTERNAL_88765fb7_4_k_cu_c930f3dd4cuda3std6ranges3__45__cpo4swapE:
	.zero		1
	.type		_ZN34_INTERNAL_88765fb7_4_k_cu_c930f3dd6thrust24THRUST_300001_SM_1000_NS12placeholders2_1E,@object
	.size		_ZN34_INTERNAL_88765fb7_4_k_cu_c930f3dd6thrust24THRUST_300001_SM_1000_NS12placeholders2_1E,(_ZN34_INTERNAL_88765fb7_4_k_cu_c930f3dd6thrust24THRUST_300001_SM_1000_NS12placeholders2_3E - _ZN34_INTERNAL_88765fb7_4_k_cu_c930f3dd6thrust24THRUST_300001_SM_1000_NS12placeholders2_1E)
_ZN34_INTERNAL_88765fb7_4_k_cu_c930f3dd6thrust24THRUST_300001_SM_1000_NS12placeholders2_1E:
	.zero		1
	.type		_ZN34_INTERNAL_88765fb7_4_k_cu_c930f3dd6thrust24THRUST_300001_SM_1000_NS12placeholders2_3E,@object
	.size		_ZN34_INTERNAL_88765fb7_4_k_cu_c930f3dd6thrust24THRUST_300001_SM_1000_NS12placeholders2_3E,(_ZN34_INTERNAL_88765fb7_4_k_cu_c930f3dd4cuda3std3__45__cpo5beginE - _ZN34_INTERNAL_88765fb7_4_k_cu_c930f3dd6thrust24THRUST_300001_SM_1000_NS12placeholders2_3E)
_ZN34_INTERNAL_88765fb7_4_k_cu_c930f3dd6thrust24THRUST_300001_SM_1000_NS12placeholders2_3E:
	.zero		1
	.type		_ZN34_INTERNAL_88765fb7_4_k_cu_c930f3dd4cuda3std3__45__cpo5beginE,@object
	.size		_ZN34_INTERNAL_88765fb7_4_k_cu_c930f3dd4cuda3std3__45__cpo5beginE,(_ZN34_INTERNAL_88765fb7_4_k_cu_c930f3dd4cuda3std6ranges3__45__cpo5beginE - _ZN34_INTERNAL_88765fb7_4_k_cu_c930f3dd4cuda3std3__45__cpo5beginE)
_ZN34_INTERNAL_88765fb7_4_k_cu_c930f3dd4cuda3std3__45__cpo5beginE:
	.zero		1
	.type		_ZN34_INTERNAL_88765fb7_4_k_cu_c930f3dd4cuda3std6ranges3__45__cpo5beginE,@object
	.size		_ZN34_INTERNAL_88765fb7_4_k_cu_c930f3dd4cuda3std6ranges3__45__cpo5beginE,(_ZN34_INTERNAL_88765fb7_4_k_cu_c930f3dd4cuda3std3__436_GLOBAL__N__88765fb7_4_k_cu_c930f3dd6ignoreE - _ZN34_INTERNAL_88765fb7_4_k_cu_c930f3dd4cuda3std6ranges3__45__cpo5beginE)
_ZN34_INTERNAL_88765fb7_4_k_cu_c930f3dd4cuda3std6ranges3__45__cpo5beginE:
	.zero		1
	.type		_ZN34_INTERNAL_88765fb7_4_k_cu_c930f3dd4cuda3std3__436_GLOBAL__N__88765fb7_4_k_cu_c930f3dd6ignoreE,@object
	.size		_ZN34_INTERNAL_88765fb7_4_k_cu_c930f3dd4cuda3std3__436_GLOBAL__N__88765fb7_4_k_cu_c930f3dd6ignoreE,(_ZN34_INTERNAL_88765fb7_4_k_cu_c930f3dd4cuda3std6ranges3__45__cpo4dataE - _ZN34_INTERNAL_88765fb7_4_k_cu_c930f3dd4cuda3std3__436_GLOBAL__N__88765fb7_4_k_cu_c930f3dd6ignoreE)
_ZN34_INTERNAL_88765fb7_4_k_cu_c930f3dd4cuda3std3__436_GLOBAL__N__88765fb7_4_k_cu_c930f3dd6ignoreE:
	.zero		1
	.type		_ZN34_INTERNAL_88765fb7_4_k_cu_c930f3dd4cuda3std6ranges3__45__cpo4dataE,@object
	.size		_ZN34_INTERNAL_88765fb7_4_k_cu_c930f3dd4cuda3std6ranges3__45__cpo4dataE,(_ZN34_INTERNAL_88765fb7_4_k_cu_c930f3dd6thrust24THRUST_300001_SM_1000_NS12placeholders2_7E - _ZN34_INTERNAL_88765fb7_4_k_cu_c930f3dd4cuda3std6ranges3__45__cpo4dataE)
_ZN34_INTERNAL_88765fb7_4_k_cu_c930f3dd4cuda3std6ranges3__45__cpo4dataE:
	.zero		1
	.type		_ZN34_INTERNAL_88765fb7_4_k_cu_c930f3dd6thrust24THRUST_300001_SM_1000_NS12placeholders2_7E,@object
	.size		_ZN34_INTERNAL_88765fb7_4_k_cu_c930f3dd6thrust24THRUST_300001_SM_1000_NS12placeholders2_7E,(_ZN34_INTERNAL_88765fb7_4_k_cu_c930f3dd4cuda3std3__45__cpo6rbeginE - _ZN34_INTERNAL_88765fb7_4_k_cu_c930f3dd6thrust24THRUST_300001_SM_1000_NS12placeholders2_7E)
_ZN34_INTERNAL_88765fb7_4_k_cu_c930f3dd6thrust24THRUST_300001_SM_1000_NS12placeholders2_7E:
	.zero		1
	.type		_ZN34_INTERNAL_88765fb7_4_k_cu_c930f3dd4cuda3std3__45__cpo6rbeginE,@object
	.size		_ZN34_INTERNAL_88765fb7_4_k_cu_c930f3dd4cuda3std3__45__cpo6rbeginE,(_ZN34_INTERNAL_88765fb7_4_k_cu_c930f3dd4cuda3std6ranges3__45__cpo7advanceE - _ZN34_INTERNAL_88765fb7_4_k_cu_c930f3dd4cuda3std3__45__cpo6rbeginE)
_ZN34_INTERNAL_88765fb7_4_k_cu_c930f3dd4cuda3std3__45__cpo6rbeginE:
	.zero		1
	.type		_ZN34_INTERNAL_88765fb7_4_k_cu_c930f3dd4cuda3std6ranges3__45__cpo7advanceE,@object
	.size		_ZN34_INTERNAL_88765fb7_4_k_cu_c930f3dd4cuda3std6ranges3__45__cpo7advanceE,(_ZN34_INTERNAL_88765fb7_4_k_cu_c930f3dd4cuda3std3__47nulloptE - _ZN34_INTERNAL_88765fb7_4_k_cu_c930f3dd4cuda3std6ranges3__45__cpo7advanceE)
_ZN34_INTERNAL_88765fb7_4_k_cu_c930f3dd4cuda3std6ranges3__45__cpo7advanceE:
	.zero		1
	.type		_ZN34_INTERNAL_88765fb7_4_k_cu_c930f3dd4cuda3std3__47nulloptE,@object
	.size		_ZN34_INTERNAL_88765fb7_4_k_cu_c930f3dd4cuda3std3__47nulloptE,(_ZN34_INTERNAL_88765fb7_4_k_cu_c930f3dd4cuda3std6ranges3__45__cpo8distanceE - _ZN34_INTERNAL_88765fb7_4_k_cu_c930f3dd4cuda3std3__47nulloptE)
_ZN34_INTERNAL_88765fb7_4_k_cu_c930f3dd4cuda3std3__47nulloptE:
	.zero		1
	.type		_ZN34_INTERNAL_88765fb7_4_k_cu_c930f3dd4cuda3std6ranges3__45__cpo8distanceE,@object
	.size		_ZN34_INTERNAL_88765fb7_4_k_cu_c930f3dd4cuda3std6ranges3__45__cpo8distanceE,(_ZN34_INTERNAL_88765fb7_4_k_cu_c930f3dd6thrust24THRUST_300001_SM_1000_NS12placeholders2_6E - _ZN34_INTERNAL_88765fb7_4_k_cu_c930f3dd4cuda3std6ranges3__45__cpo8distanceE)
_ZN34_INTERNAL_88765fb7_4_k_cu_c930f3dd4cuda3std6ranges3__45__cpo8distanceE:
	.zero		1
	.type		_ZN34_INTERNAL_88765fb7_4_k_cu_c930f3dd6thrust24THRUST_300001_SM_1000_NS12placeholders2_6E,@object
	.size		_ZN34_INTERNAL_88765fb7_4_k_cu_c930f3dd6thrust24THRUST_300001_SM_1000_NS12placeholders2_6E,(_ZN34_INTERNAL_88765fb7_4_k_cu_c930f3dd4cuda3std3__45__cpo4cendE - _ZN34_INTERNAL_88765fb7_4_k_cu_c930f3dd6thrust24THRUST_300001_SM_1000_NS12placeholders2_6E)
_ZN34_INTERNAL_88765fb7_4_k_cu_c930f3dd6thrust24THRUST_300001_SM_1000_NS12placeholders2_6E:
	.zero		1
	.type		_ZN34_INTERNAL_88765fb7_4_k_cu_c930f3dd4cuda3std3__45__cpo4cendE,@object
	.size		_ZN34_INTERNAL_88765fb7_4_k_cu_c930f3dd4cuda3std3__45__cpo4cendE,(_ZN34_INTERNAL_88765fb7_4_k_cu_c930f3dd4cuda3std6ranges3__45__cpo4cendE - _ZN34_INTERNAL_88765fb7_4_k_cu_c930f3dd4cuda3std3__45__cpo4cendE)
_ZN34_INTERNAL_88765fb7_4_k_cu_c930f3dd4cuda3std3__45__cpo4cendE:
	.zero		1
	.type		_ZN34_INTERNAL_88765fb7_4_k_cu_c930f3dd4cuda3std6ranges3__45__cpo4cendE,@object
	.size		_ZN34_INTERNAL_88765fb7_4_k_cu_c930f3dd4cuda3std6ranges3__45__cpo4cendE,(_ZN34_INTERNAL_88765fb7_4_k_cu_c930f3dd4cuda3std3__420unreachable_sentinelE - _ZN34_INTERNAL_88765fb7_4_k_cu_c930f3dd4cuda3std6ranges3__45__cpo4cendE)
_ZN34_INTERNAL_88765fb7_4_k_cu_c930f3dd4cuda3std6ranges3__45__cpo4cendE:
	.zero		1
	.type		_ZN34_INTERNAL_88765fb7_4_k_cu_c930f3dd4cuda3std3__420unreachable_sentinelE,@object
	.size		_ZN34_INTERNAL_88765fb7_4_k_cu_c930f3dd4cuda3std3__420unreachable_sentinelE,(_ZN34_INTERNAL_88765fb7_4_k_cu_c930f3dd4cuda3std6ranges3__45__cpo5ssizeE - _ZN34_INTERNAL_88765fb7_4_k_cu_c930f3dd4cuda3std3__420unreachable_sentinelE)
_ZN34_INTERNAL_88765fb7_4_k_cu_c930f3dd4cuda3std3__420unreachable_sentinelE:
	.zero		1
	.type		_ZN34_INTERNAL_88765fb7_4_k_cu_c930f3dd4cuda3std6ranges3__45__cpo5ssizeE,@object
	.size		_ZN34_INTERNAL_88765fb7_4_k_cu_c930f3dd4cuda3std6ranges3__45__cpo5ssizeE,(_ZN34_INTERNAL_88765fb7_4_k_cu_c930f3dd6thrust24THRUST_300001_SM_1000_NS12placeholders3_10E - _ZN34_INTERNAL_88765fb7_4_k_cu_c930f3dd4cuda3std6ranges3__45__cpo5ssizeE)
_ZN34_INTERNAL_88765fb7_4_k_cu_c930f3dd4cuda3std6ranges3__45__cpo5ssizeE:
	.zero		1
	.type		_ZN34_INTERNAL_88765fb7_4_k_cu_c930f3dd6thrust24THRUST_300001_SM_1000_NS12placeholders3_10E,@object
	.size		_ZN34_INTERNAL_88765fb7_4_k_cu_c930f3dd6thrust24THRUST_300001_SM_1000_NS12placeholders3_10E,(_ZN34_INTERNAL_88765fb7_4_k_cu_c930f3dd4cuda3std3__45__cpo5crendE - _ZN34_INTERNAL_88765fb7_4_k_cu_c930f3dd6thrust24THRUST_300001_SM_1000_NS12placeholders3_10E)
_ZN34_INTERNAL_88765fb7_4_k_cu_c930f3dd6thrust24THRUST_300001_SM_1000_NS12placeholders3_10E:
	.zero		1
	.type		_ZN34_INTERNAL_88765fb7_4_k_cu_c930f3dd4cuda3std3__45__cpo5crendE,@object
	.size		_ZN34_INTERNAL_88765fb7_4_k_cu_c930f3dd4cuda3std3__45__cpo5crendE,(_ZN34_INTERNAL_88765fb7_4_k_cu_c930f3dd4cuda3std6ranges3__45__cpo4prevE - _ZN34_INTERNAL_88765fb7_4_k_cu_c930f3dd4cuda3std3__45__cpo5crendE)
_ZN34_INTERNAL_88765fb7_4_k_cu_c930f3dd4cuda3std3__45__cpo5crendE:
	.zero		1
	.type		_ZN34_INTERNAL_88765fb7_4_k_cu_c930f3dd4cuda3std6ranges3__45__cpo4prevE,@object
	.size		_ZN34_INTERNAL_88765fb7_4_k_cu_c930f3dd4cuda3std6ranges3__45__cpo4prevE,(_ZN34_INTERNAL_88765fb7_4_k_cu_c930f3dd4cuda3std6ranges3__45__cpo9iter_moveE - _ZN34_INTERNAL_88765fb7_4_k_cu_c930f3dd4cuda3std6ranges3__45__cpo4prevE)
_ZN34_INTERNAL_88765fb7_4_k_cu_c930f3dd4cuda3std6ranges3__45__cpo4prevE:
	.zero		1
	.type		_ZN34_INTERNAL_88765fb7_4_k_cu_c930f3dd4cuda3std6ranges3__45__cpo9iter_moveE,@object
	.size		_ZN34_INTERNAL_88765fb7_4_k_cu_c930f3dd4cuda3std6ranges3__45__cpo9iter_moveE,(_ZN34_INTERNAL_88765fb7_4_k_cu_c930f3dd6thrust24THRUST_300001_SM_1000_NS12placeholders2_2E - _ZN34_INTERNAL_88765fb7_4_k_cu_c930f3dd4cuda3std6ranges3__45__cpo9iter_moveE)
_ZN34_INTERNAL_88765fb7_4_k_cu_c930f3dd4cuda3std6ranges3__45__cpo9iter_moveE:
	.zero		1
	.type		_ZN34_INTERNAL_88765fb7_4_k_cu_c930f3dd6thrust24THRUST_300001_SM_1000_NS12placeholders2_2E,@object
	.size		_ZN34_INTERNAL_88765fb7_4_k_cu_c930f3dd6thrust24THRUST_300001_SM_1000_NS12placeholders2_2E,(_ZN34_INTERNAL_88765fb7_4_k_cu_c930f3dd6thrust24THRUST_300001_SM_1000_NS12placeholders2_4E - _ZN34_INTERNAL_88765fb7_4_k_cu_c930f3dd6thrust24THRUST_300001_SM_1000_NS12placeholders2_2E)
_ZN34_INTERNAL_88765fb7_4_k_cu_c930f3dd6thrust24THRUST_300001_SM_1000_NS12placeholders2_2E:
	.zero		1
	.type		_ZN34_INTERNAL_88765fb7_4_k_cu_c930f3dd6thrust24THRUST_300001_SM_1000_NS12placeholders2_4E,@object
	.size		_ZN34_INTERNAL_88765fb7_4_k_cu_c930f3dd6thrust24THRUST_300001_SM_1000_NS12placeholders2_4E,(_ZN34_INTERNAL_88765fb7_4_k_cu_c930f3dd4cuda3std3__45__cpo3endE - _ZN34_INTERNAL_88765fb7_4_k_cu_c930f3dd6thrust24THRUST_300001_SM_1000_NS12placeholders2_4E)
_ZN34_INTERNAL_88765fb7_4_k_cu_c930f3dd6thrust24THRUST_300001_SM_1000_NS12placeholders2_4E:
	.zero		1
	.type		_ZN34_INTERNAL_88765fb7_4_k_cu_c930f3dd4cuda3std3__45__cpo3endE,@object
	.size		_ZN34_INTERNAL_88765fb7_4_k_cu_c930f3dd4cuda3std3__45__cpo3endE,(_ZN34_INTERNAL_88765fb7_4_k_cu_c930f3dd4cuda3std6ranges3__45__cpo3endE - _ZN34_INTERNAL_88765fb7_4_k_cu_c930f3dd4cuda3std3__45__cpo3endE)
_ZN34_INTERNAL_88765fb7_4_k_cu_c930f3dd4cuda3std3__45__cpo3endE:
	.zero		1
	.type		_ZN34_INTERNAL_88765fb7_4_k_cu_c930f3dd4cuda3std6ranges3__45__cpo3endE,@object
	.size		_ZN34_INTERNAL_88765fb7_4_k_cu_c930f3dd4cuda3std6ranges3__45__cpo3endE,(_ZN34_INTERNAL_88765fb7_4_k_cu_c930f3dd4cuda3std3__419piecewise_constructE - _ZN34_INTERNAL_88765fb7_4_k_cu_c930f3dd4cuda3std6ranges3__45__cpo3endE)
_ZN34_INTERNAL_88765fb7_4_k_cu_c930f3dd4cuda3std6ranges3__45__cpo3endE:
	.zero		1
	.type		_ZN34_INTERNAL_88765fb7_4_k_cu_c930f3dd4cuda3std3__419piecewise_constructE,@object
	.size		_ZN34_INTERNAL_88765fb7_4_k_cu_c930f3dd4cuda3std3__419piecewise_constructE,(_ZN34_INTERNAL_88765fb7_4_k_cu_c930f3dd4cuda3std6ranges3__45__cpo5cdataE - _ZN34_INTERNAL_88765fb7_4_k_cu_c930f3dd4cuda3std3__419piecewise_constructE)
_ZN34_INTERNAL_88765fb7_4_k_cu_c930f3dd4cuda3std3__419piecewise_constructE:
	.zero		1
	.type		_ZN34_INTERNAL_88765fb7_4_k_cu_c930f3dd4cuda3std6ranges3__45__cpo5cdataE,@object
	.size		_ZN34_INTERNAL_88765fb7_4_k_cu_c930f3dd4cuda3std6ranges3__45__cpo5cdataE,(_ZN34_INTERNAL_88765fb7_4_k_cu_c930f3dd6thrust24THRUST_300001_SM_1000_NS12placeholders2_8E - _ZN34_INTERNAL_88765fb7_4_k_cu_c930f3dd4cuda3std6ranges3__45__cpo5cdataE)
_ZN34_INTERNAL_88765fb7_4_k_cu_c930f3dd4cuda3std6ranges3__45__cpo5cdataE:
	.zero		1
	.type		_ZN34_INTERNAL_88765fb7_4_k_cu_c930f3dd6thrust24THRUST_300001_SM_1000_NS12placeholders2_8E,@object
	.size		_ZN34_INTERNAL_88765fb7_4_k_cu_c930f3dd6thrust24THRUST_300001_SM_1000_NS12placeholders2_8E,(_ZN34_INTERNAL_88765fb7_4_k_cu_c930f3dd4cuda3std3__45__cpo4rendE - _ZN34_INTERNAL_88765fb7_4_k_cu_c930f3dd6thrust24THRUST_300001_SM_1000_NS12placeholders2_8E)
_ZN34_INTERNAL_88765fb7_4_k_cu_c930f3dd6thrust24THRUST_300001_SM_1000_NS12placeholders2_8E:
	.zero		1
	.type		_ZN34_INTERNAL_88765fb7_4_k_cu_c930f3dd4cuda3std3__45__cpo4rendE,@object
	.size		_ZN34_INTERNAL_88765fb7_4_k_cu_c930f3dd4cuda3std3__45__cpo4rendE,(_ZN34_INTERNAL_88765fb7_4_k_cu_c930f3dd4cuda3std6ranges3__45__cpo9iter_swapE - _ZN34_INTERNAL_88765fb7_4_k_cu_c930f3dd4cuda3std3__45__cpo4rendE)
_ZN34_INTERNAL_88765fb7_4_k_cu_c930f3dd4cuda3std3__45__cpo4rendE:
	.zero		1
	.type		_ZN34_INTERNAL_88765fb7_4_k_cu_c930f3dd4cuda3std6ranges3__45__cpo9iter_swapE,@object
	.size		_ZN34_INTERNAL_88765fb7_4_k_cu_c930f3dd4cuda3std6ranges3__45__cpo9iter_swapE,(_ZN34_INTERNAL_88765fb7_4_k_cu_c930f3dd4cuda3std3__48unexpectE - _ZN34_INTERNAL_88765fb7_4_k_cu_c930f3dd4cuda3std6ranges3__45__cpo9iter_swapE)
_ZN34_INTERNAL_88765fb7_4_k_cu_c930f3dd4cuda3std6ranges3__45__cpo9iter_swapE:
	.zero		1
	.type		_ZN34_INTERNAL_88765fb7_4_k_cu_c930f3dd4cuda3std3__48unexpectE,@object
	.size		_ZN34_INTERNAL_88765fb7_4_k_cu_c930f3dd4cuda3std3__48unexpectE,(_ZN34_INTERNAL_88765fb7_4_k_cu_c930f3dd6thrust24THRUST_300001_SM_1000_NS6system6detail10sequential3seqE - _ZN34_INTERNAL_88765fb7_4_k_cu_c930f3dd4cuda3std3__48unexpectE)
_ZN34_INTERNAL_88765fb7_4_k_cu_c930f3dd4cuda3std3__48unexpectE:
	.zero		1
	.type		_ZN34_INTERNAL_88765fb7_4_k_cu_c930f3dd6thrust24THRUST_300001_SM_1000_NS6system6detail10sequential3seqE,@object
	.size		_ZN34_INTERNAL_88765fb7_4_k_cu_c930f3dd6thrust24THRUST_300001_SM_1000_NS6system6detail10sequential3seqE,(.L_29 - _ZN34_INTERNAL_88765fb7_4_k_cu_c930f3dd6thrust24THRUST_300001_SM_1000_NS6system6detail10sequential3seqE)
_ZN34_INTERNAL_88765fb7_4_k_cu_c930f3dd6thrust24THRUST_300001_SM_1000_NS6system6detail10sequential3seqE:
	.zero		1
.L_29:


//--------------------- .nv.constant0._ZN3cub18CUB_300001_SM_10006detail11EmptyKernelIvEEvv --------------------------
	.section	.nv.constant0._ZN3cub18CUB_300001_SM_10006detail11EmptyKernelIvEEvv,"a",@progbits
	.sectionflags	@""
	.align	4
.nv.constant0._ZN3cub18CUB_300001_SM_10006detail11EmptyKernelIvEEvv:
	.zero		896


//--------------------- .nv.constant0._Z16warpGatherKernelI6__halfmEvPKT_PKT0_PS1_ii --------------------------
	.section	.nv.constant0._Z16warpGatherKernelI6__halfmEvPKT_PKT0_PS1_ii,"a",@progbits
	.sectionflags	@""
	.align	4
.nv.constant0._Z16warpGatherKernelI6__halfmEvPKT_PKT0_PS1_ii:
	.zero		928


//--------------------- .nv.constant0._Z17blockGatherKernelI6__halfmEvPKT_PKT0_PS1_ii --------------------------
	.section	.nv.constant0._Z17blockGatherKernelI6__halfmEvPKT_PKT0_PS1_ii,"a",@progbits
	.sectionflags	@""
	.align	4
.nv.constant0._Z17blockGatherKernelI6__halfmEvPKT_PKT0_PS1_ii:
	.zero		928


//--------------------- .nv.constant0._Z16warpGatherKernelIfmEvPKT_PKT0_PS0_ii --------------------------
	.section	.nv.constant0._Z16warpGatherKernelIfmEvPKT_PKT0_PS0_ii,"a",@progbits
	.sectionflags	@""
	.align	4
.nv.constant0._Z16warpGatherKernelIfmEvPKT_PKT0_PS0_ii:
	.zero		928


//--------------------- .nv.constant0._Z17blockGatherKernelIfmEvPKT_PKT0_PS0_ii --------------------------
	.section	.nv.constant0._Z17blockGatherKernelIfmEvPKT_PKT0_PS0_ii,"a",@progbits
	.sectionflags	@""
	.align	4
.nv.constant0._Z17blockGatherKernelIfmEvPKT_PKT0_PS0_ii:
	.zero		928


//--------------------- SYMBOLS --------------------------

	.type		.nv.reservedSmem.offset0,@object
	.size		.nv.reservedSmem.offset0,0x4
